	.target	sm_90a

	.elftype	@"ET_EXEC"


//--------------------- .note.nv.tkinfo           --------------------------
	.section	.note.nv.tkinfo,"",@"SHT_NOTE"
	.sectionflags	@"SHF_NOTE_NV_TKINFO"
	.tkinfo
        /*0018*/ 	.word	0x00000002
        /*0030*/ 	.string	""
        /*0030*/ 	.string	"ptxas"
        /*0030*/ 	.string	"Cuda compilation tools, release 13.0, V13.0.88"
        /*0030*/ 	.string	"Build cuda_13.0.r13.0/compiler.36424714_0"
        /*0030*/ 	.string	"-arch sm_90a -m 64 "



//--------------------- .note.nv.cuinfo           --------------------------
	.section	.note.nv.cuinfo,"",@"SHT_NOTE"
	.sectionflags	@"SHF_NOTE_NV_CUINFO"
        /*0018*/ 	.short	0x0002
        /*001a*/ 	.short	0x005a
        /*001c*/ 	.short	0x0082
	.zero		2


//--------------------- .nv.info                  --------------------------
	.section	.nv.info,"",@"SHT_CUDA_INFO"
	.align	4


	//----- nvinfo : EIATTR_REGCOUNT
	.align		4
        /*0000*/ 	.byte	0x04, 0x2f
        /*0002*/ 	.short	(.L_12 - .L_11)
	.align		4
.L_11:
        /*0004*/ 	.word	index@(_ZN7cutlass13device_kernelINS_4gemm6kernel13GemmUniversalIN4cute5tupleIJiiiiEEENS1_10collective13CollectiveMmaINS1_37MainloopSm90TmaGmmaWarpSpecializedFP8ILi22ENS5_IJNS4_1CILi2EEESB_NSA_ILi1EEEEEENS1_32KernelTmaWarpSpecializedPingpongEEENS5_IJNSA_ILi64EEENSA_ILi256EEENSA_ILi32EEEEEENS_12float_e5m2_tENS5_IJlSC_lEEESK_SL_NS4_8TiledMMAINS4_8MMA_AtomIJNS4_4SM904GMMA31MMA_64x256x32_F32E5M2E5M2_SS_TNILNSP_7ScaleInE1ELSR_1EEEEEENS4_6LayoutINS5_IJSC_SC_SC_EEENS5_IJNSA_ILi0EEESW_SW_EEEEENS5_IJNS4_10UnderscoreESZ_SZ_EEEEENS4_23SM90_TMA_LOAD_MULTICASTENS4_14ComposedLayoutINS4_7SwizzleILi1ELi4ELi3EEENS4_18smem_ptr_flag_bitsILi8EEENSU_INS5_IJNSA_ILi8EEESI_EEENS5_IJSI_SC_EEEEEEEvNS4_8identityES12_S1C_vS1D_EENS_8epilogue10collective6detail29Sm90TmaWarpSpecializedAdapterINS1G_15DefaultEpilogueISK_SL_SL_NS1F_6thread17LinearCombinationISK_Li1EffLNS1K_9ScaleType4KindE0ELNS_15FloatRoundStyleE2ESK_EENS1_15EpilogueDefaultEEEEEvvEEEEvNT_6ParamsE)
        /*0008*/ 	.word	0x000000a8


	//----- nvinfo : EIATTR_FRAME_SIZE
	.align		4
.L_12:
        /*000c*/ 	.byte	0x04, 0x11
        /*000e*/ 	.short	(.L_14 - .L_13)
	.align		4
.L_13:
        /*0010*/ 	.word	index@(_ZN7cutlass13device_kernelINS_4gemm6kernel13GemmUniversalIN4cute5tupleIJiiiiEEENS1_10collective13CollectiveMmaINS1_37MainloopSm90TmaGmmaWarpSpecializedFP8ILi22ENS5_IJNS4_1CILi2EEESB_NSA_ILi1EEEEEENS1_32KernelTmaWarpSpecializedPingpongEEENS5_IJNSA_ILi64EEENSA_ILi256EEENSA_ILi32EEEEEENS_12float_e5m2_tENS5_IJlSC_lEEESK_SL_NS4_8TiledMMAINS4_8MMA_AtomIJNS4_4SM904GMMA31MMA_64x256x32_F32E5M2E5M2_SS_TNILNSP_7ScaleInE1ELSR_1EEEEEENS4_6LayoutINS5_IJSC_SC_SC_EEENS5_IJNSA_ILi0EEESW_SW_EEEEENS5_IJNS4_10UnderscoreESZ_SZ_EEEEENS4_23SM90_TMA_LOAD_MULTICASTENS4_14ComposedLayoutINS4_7SwizzleILi1ELi4ELi3EEENS4_18smem_ptr_flag_bitsILi8EEENSU_INS5_IJNSA_ILi8EEESI_EEENS5_IJSI_SC_EEEEEEEvNS4_8identityES12_S1C_vS1D_EENS_8epilogue10collective6detail29Sm90TmaWarpSpecializedAdapterINS1G_15DefaultEpilogueISK_SL_SL_NS1F_6thread17LinearCombinationISK_Li1EffLNS1K_9ScaleType4KindE0ELNS_15FloatRoundStyleE2ESK_EENS1_15EpilogueDefaultEEEEEvvEEEEvNT_6ParamsE)
        /*0014*/ 	.word	0x00000118


	//----- nvinfo : EIATTR_MIN_STACK_SIZE
	.align		4
.L_14:
        /*0018*/ 	.byte	0x04, 0x12
        /*001a*/ 	.short	(.L_16 - .L_15)
	.align		4
.L_15:
        /*001c*/ 	.word	index@(_ZN7cutlass13device_kernelINS_4gemm6kernel13GemmUniversalIN4cute5tupleIJiiiiEEENS1_10collective13CollectiveMmaINS1_37MainloopSm90TmaGmmaWarpSpecializedFP8ILi22ENS5_IJNS4_1CILi2EEESB_NSA_ILi1EEEEEENS1_32KernelTmaWarpSpecializedPingpongEEENS5_IJNSA_ILi64EEENSA_ILi256EEENSA_ILi32EEEEEENS_12float_e5m2_tENS5_IJlSC_lEEESK_SL_NS4_8TiledMMAINS4_8MMA_AtomIJNS4_4SM904GMMA31MMA_64x256x32_F32E5M2E5M2_SS_TNILNSP_7ScaleInE1ELSR_1EEEEEENS4_6LayoutINS5_IJSC_SC_SC_EEENS5_IJNSA_ILi0EEESW_SW_EEEEENS5_IJNS4_10UnderscoreESZ_SZ_EEEEENS4_23SM90_TMA_LOAD_MULTICASTENS4_14ComposedLayoutINS4_7SwizzleILi1ELi4ELi3EEENS4_18smem_ptr_flag_bitsILi8EEENSU_INS5_IJNSA_ILi8EEESI_EEENS5_IJSI_SC_EEEEEEEvNS4_8identityES12_S1C_vS1D_EENS_8epilogue10collective6detail29Sm90TmaWarpSpecializedAdapterINS1G_15DefaultEpilogueISK_SL_SL_NS1F_6thread17LinearCombinationISK_Li1EffLNS1K_9ScaleType4KindE0ELNS_15FloatRoundStyleE2ESK_EENS1_15EpilogueDefaultEEEEEvvEEEEvNT_6ParamsE)
        /*0020*/ 	.word	0x00000118
.L_16:


//--------------------- .nv.compat                --------------------------
	.section	.nv.compat,"",@"SHT_CUDA_COMPAT_INFO"
	.align	4
        /*0000*/ 	.byte	0x02, 0x09, 0x01, 0x00, 0x02, 0x02, 0x04, 0x00, 0x02, 0x05, 0x05, 0x00, 0x03, 0x07, 0x01, 0x01
        /*0010*/ 	.byte	0x02, 0x03, 0x01, 0x00, 0x02, 0x06, 0x01, 0x00, 0x04, 0x0b, 0x08, 0x00, 0x00, 0x00, 0x00, 0x00
        /*0020*/ 	.byte	0x00, 0x00, 0x00, 0x00


//--------------------- .nv.info._ZN7cutlass13device_kernelINS_4gemm6kernel13GemmUniversalIN4cute5tupleIJiiiiEEENS1_10collective13CollectiveMmaINS1_37MainloopSm90TmaGmmaWarpSpecializedFP8ILi22ENS5_IJNS4_1CILi2EEESB_NSA_ILi1EEEEEENS1_32KernelTmaWarpSpecializedPingpongEEENS5_IJNSA_ILi64EEENSA_ILi256EEENSA_ILi32EEEEEENS_12float_e5m2_tENS5_IJlSC_lEEESK_SL_NS4_8TiledMMAINS4_8MMA_AtomIJNS4_4SM904GMMA31MMA_64x256x32_F32E5M2E5M2_SS_TNILNSP_7ScaleInE1ELSR_1EEEEEENS4_6LayoutINS5_IJSC_SC_SC_EEENS5_IJNSA_ILi0EEESW_SW_EEEEENS5_IJNS4_10UnderscoreESZ_SZ_EEEEENS4_23SM90_TMA_LOAD_MULTICASTENS4_14ComposedLayoutINS4_7SwizzleILi1ELi4ELi3EEENS4_18smem_ptr_flag_bitsILi8EEENSU_INS5_IJNSA_ILi8EEESI_EEENS5_IJSI_SC_EEEEEEEvNS4_8identityES12_S1C_vS1D_EENS_8epilogue10collective6detail29Sm90TmaWarpSpecializedAdapterINS1G_15DefaultEpilogueISK_SL_SL_NS1F_6thread17LinearCombinationISK_Li1EffLNS1K_9ScaleType4KindE0ELNS_15FloatRoundStyleE2ESK_EENS1_15EpilogueDefaultEEEEEvvEEEEvNT_6ParamsE --------------------------
	.section	.nv.info._ZN7cutlass13device_kernelINS_4gemm6kernel13GemmUniversalIN4cute5tupleIJiiiiEEENS1_10collective13CollectiveMmaINS1_37MainloopSm90TmaGmmaWarpSpecializedFP8ILi22ENS5_IJNS4_1CILi2EEESB_NSA_ILi1EEEEEENS1_32KernelTmaWarpSpecializedPingpongEEENS5_IJNSA_ILi64EEENSA_ILi256EEENSA_ILi32EEEEEENS_12float_e5m2_tENS5_IJlSC_lEEESK_SL_NS4_8TiledMMAINS4_8MMA_AtomIJNS4_4SM904GMMA31MMA_64x256x32_F32E5M2E5M2_SS_TNILNSP_7ScaleInE1ELSR_1EEEEEENS4_6LayoutINS5_IJSC_SC_SC_EEENS5_IJNSA_ILi0EEESW_SW_EEEEENS5_IJNS4_10UnderscoreESZ_SZ_EEEEENS4_23SM90_TMA_LOAD_MULTICASTENS4_14ComposedLayoutINS4_7SwizzleILi1ELi4ELi3EEENS4_18smem_ptr_flag_bitsILi8EEENSU_INS5_IJNSA_ILi8EEESI_EEENS5_IJSI_SC_EEEEEEEvNS4_8identityES12_S1C_vS1D_EENS_8epilogue10collective6detail29Sm90TmaWarpSpecializedAdapterINS1G_15DefaultEpilogueISK_SL_SL_NS1F_6thread17LinearCombinationISK_Li1EffLNS1K_9ScaleType4KindE0ELNS_15FloatRoundStyleE2ESK_EENS1_15EpilogueDefaultEEEEEvvEEEEvNT_6ParamsE,"",@"SHT_CUDA_INFO"
	.sectionflags	@""
	.align	4


	//----- nvinfo : EIATTR_CUDA_API_VERSION
	.align		4
        /*0000*/ 	.byte	0x04, 0x37
        /*0002*/ 	.short	(.L_18 - .L_17)
.L_17:
        /*0004*/ 	.word	0x00000082


	//----- nvinfo : EIATTR_KPARAM_INFO
	.align		4
.L_18:
        /*0008*/ 	.byte	0x04, 0x17
        /*000a*/ 	.short	(.L_20 - .L_19)
.L_19:
        /*000c*/ 	.word	0x00000000
        /*0010*/ 	.short	0x0000
        /*0012*/ 	.short	0x0070
        /*0014*/ 	.byte	0x00, 0xf0, 0x01, 0x10


	//----- nvinfo : EIATTR_SPARSE_MMA_MASK
	.align		4
.L_20:
        /*0018*/ 	.byte	0x03, 0x50
        /*001a*/ 	.short	0x0000


	//----- nvinfo : EIATTR_MAXREG_COUNT
	.align		4
        /*001c*/ 	.byte	0x03, 0x1b
        /*001e*/ 	.short	0x00a8


	//----- nvinfo : EIATTR_NUM_BARRIERS
	.align		4
        /*0020*/ 	.byte	0x02, 0x4c
        /*0022*/ 	.byte	0x01
	.zero		1


	//----- nvinfo : EIATTR_ANNOTATIONS
	.align		4
        /*0024*/ 	.byte	0x04, 0x55
        /*0026*/ 	.short	(.L_22 - .L_21)


	//   ....[0]....
.L_21:
        /*0028*/ 	.word	0x00000001
        /*002c*/ 	.byte	0x90, 0x09, 0x00, 0x00, 0x01, 0x00, 0x00, 0x00, 0x80, 0x0b, 0x00, 0x00, 0x01, 0x00, 0x00, 0x00
        /* <DEDUP_REMOVED lines=212> */
        /*0d7c*/ 	.byte	0x00, 0x10, 0x01, 0x00


	//----- nvinfo : EIATTR_MERCURY_ISA_VERSION
	.align		4
.L_22:
        /*0d80*/ 	.byte	0x03, 0x5f
        /*0d82*/ 	.short	0x0101


	//----- nvinfo : EIATTR_INT_WARP_WIDE_INSTR_OFFSETS
	.align		4
        /*0d84*/ 	.byte	0x04, 0x31
        /*0d86*/ 	.short	(.L_24 - .L_23)


	//   ....[0]....
.L_23:
        /*0d88*/ 	.word	0x00000810


	//   ....[1]....
        /*0d8c*/ 	.word	0x00000890


	//   ....[2]....
        /*0d90*/ 	.word	0x000008a0


	//   ....[3]....
        /*0d94*/ 	.word	0x000008d0


	//   ....[4]....
        /*0d98*/ 	.word	0x00000910


	//   ....[5]....
        /*0d9c*/ 	.word	0x00000940


	//   ....[6]....
        /*0da0*/ 	.word	0x00000a50


	//   ....[7]....
        /*0da4*/ 	.word	0x00000a70


	//   ....[8]....
        /*0da8*/ 	.word	0x00005870


	//----- nvinfo : EIATTR_COOP_GROUP_MASK_REGIDS
	.align		4
.L_24:
        /*0dac*/ 	.byte	0x04, 0x29
        /*0dae*/ 	.short	(.L_26 - .L_25)


	//   ....[0]....
.L_25:
        /*0db0*/ 	.word	0xffffffff


	//   ....[1]....
        /*0db4*/ 	.word	0xffffffff


	//   ....[2]....
        /*0db8*/ 	.word	0xffffffff


	//   ....[3]....
        /*0dbc*/ 	.word	0xffffffff


	//   ....[4]....
        /*0dc0*/ 	.word	0xffffffff


	//   ....[5]....
        /*0dc4*/ 	.word	0xffffffff


	//   ....[6]....
        /*0dc8*/ 	.word	0xffffffff


	//----- nvinfo : EIATTR_COOP_GROUP_INSTR_OFFSETS
	.align		4
.L_26:
        /*0dcc*/ 	.byte	0x04, 0x28
        /*0dce*/ 	.short	(.L_28 - .L_27)


	//   ....[0]....
.L_27:
        /*0dd0*/ 	.word	0x00000070


	//   ....[1]....
        /*0dd4*/ 	.word	0x00000090


	//   ....[2]....
        /*0dd8*/ 	.word	0x00000190


	//   ....[3]....
        /*0ddc*/ 	.word	0x00000620


	//   ....[4]....
        /*0de0*/ 	.word	0x00000660


	//   ....[5]....
        /*0de4*/ 	.word	0x00000760


	//   ....[6]....
        /*0de8*/ 	.word	0x00000c10


	//----- nvinfo : EIATTR_REG_RECONFIG
	.align		4
.L_28:
        /*0dec*/ 	.byte	0x01, 0x54
	.zero		2


	//----- nvinfo : EIATTR_MBARRIER_INSTR_OFFSETS
	.align		4
        /*0df0*/ 	.byte	0x04, 0x39
        /*0df2*/ 	.short	(.L_30 - .L_29)


	//   ....[0]....
.L_29:
        /*0df4*/ 	.word	0x00000330
        /*0df8*/ 	.word	0x000000ff
        /*0dfc*/ 	.word	0x00000000
        /*0e00*/ 	.short	0x0100
        /*0e02*/ 	.byte	0x07
	.zero		1


	//   ....[1]....
        /*0e04*/ 	.word	0x00000340
        /*0e08*/ 	.word	0x000000ff
        /*0e0c*/ 	.word	0x000000b0
        /*0e10*/ 	.short	0x0100
        /*0e12*/ 	.byte	0x07
	.zero		1


	//   ....[2]....
        /*0e14*/ 	.word	0x00000350
        /*0e18*/ 	.word	0x000000ff
        /*0e1c*/ 	.word	0x00000008
        /*0e20*/ 	.short	0x0100
        /*0e22*/ 	.byte	0x07
	.zero		1


	//   ....[3]....
        /*0e24*/ 	.word	0x00000360
        /*0e28*/ 	.word	0x000000ff
        /*0e2c*/ 	.word	0x000000b8
        /*0e30*/ 	.short	0x0100
        /*0e32*/ 	.byte	0x07
	.zero		1


	//   ....[4]....
        /*0e34*/ 	.word	0x00000370
        /*0e38*/ 	.word	0x000000ff
        /*0e3c*/ 	.word	0x00000010
        /*0e40*/ 	.short	0x0100
        /*0e42*/ 	.byte	0x07
	.zero		1


	//   ....[5]....
        /*0e44*/ 	.word	0x00000380
        /*0e48*/ 	.word	0x000000ff
        /*0e4c*/ 	.word	0x000000c0
        /*0e50*/ 	.short	0x0100
        /*0e52*/ 	.byte	0x07
	.zero		1


	//   ....[6]....
        /*0e54*/ 	.word	0x00000390
        /*0e58*/ 	.word	0x000000ff
        /*0e5c*/ 	.word	0x00000018
        /*0e60*/ 	.short	0x0100
        /*0e62*/ 	.byte	0x07
	.zero		1


	//   ....[7]....
        /*0e64*/ 	.word	0x000003a0
        /*0e68*/ 	.word	0x000000ff
        /*0e6c*/ 	.word	0x000000c8
        /*0e70*/ 	.short	0x0100
        /*0e72*/ 	.byte	0x07
	.zero		1


	//   ....[8]....
        /*0e74*/ 	.word	0x000003b0
        /*0e78*/ 	.word	0x000000ff
        /*0e7c*/ 	.word	0x00000020
        /*0e80*/ 	.short	0x0100
        /*0e82*/ 	.byte	0x07
	.zero		1


	//   ....[9]....
        /*0e84*/ 	.word	0x000003c0
        /*0e88*/ 	.word	0x000000ff
        /*0e8c*/ 	.word	0x000000d0
        /*0e90*/ 	.short	0x0100
        /*0e92*/ 	.byte	0x07
	.zero		1


	//   ....[10]....
        /*0e94*/ 	.word	0x000003d0
        /*0e98*/ 	.word	0x000000ff
        /*0e9c*/ 	.word	0x00000028
        /*0ea0*/ 	.short	0x0100
        /*0ea2*/ 	.byte	0x07
	.zero		1


	//   ....[11]....
        /*0ea4*/ 	.word	0x000003e0
        /*0ea8*/ 	.word	0x000000ff
        /*0eac*/ 	.word	0x000000d8
        /*0eb0*/ 	.short	0x0100
        /*0eb2*/ 	.byte	0x07
	.zero		1


	//   ....[12]....
        /*0eb4*/ 	.word	0x000003f0
        /*0eb8*/ 	.word	0x000000ff
        /*0ebc*/ 	.word	0x00000030
        /*0ec0*/ 	.short	0x0100
        /*0ec2*/ 	.byte	0x07
	.zero		1


	//   ....[13]....
        /*0ec4*/ 	.word	0x00000400
        /*0ec8*/ 	.word	0x000000ff
        /*0ecc*/ 	.word	0x000000e0
        /*0ed0*/ 	.short	0x0100
        /*0ed2*/ 	.byte	0x07
	.zero		1


	//   ....[14]....
        /*0ed4*/ 	.word	0x00000410
        /*0ed8*/ 	.word	0x000000ff
        /*0edc*/ 	.word	0x00000038
        /*0ee0*/ 	.short	0x0100
        /*0ee2*/ 	.byte	0x07
	.zero		1


	//   ....[15]....
        /*0ee4*/ 	.word	0x00000420
        /*0ee8*/ 	.word	0x000000ff
        /*0eec*/ 	.word	0x000000e8
        /*0ef0*/ 	.short	0x0100
        /*0ef2*/ 	.byte	0x07
	.zero		1


	//   ....[16]....
        /*0ef4*/ 	.word	0x00000430
        /*0ef8*/ 	.word	0x000000ff
        /*0efc*/ 	.word	0x00000040
        /*0f00*/ 	.short	0x0100
        /*0f02*/ 	.byte	0x07
	.zero		1


	//   ....[17]....
        /*0f04*/ 	.word	0x00000440
        /*0f08*/ 	.word	0x000000ff
        /*0f0c*/ 	.word	0x000000f0
        /*0f10*/ 	.short	0x0100
        /*0f12*/ 	.byte	0x07
	.zero		1


	//   ....[18]....
        /*0f14*/ 	.word	0x00000450
        /*0f18*/ 	.word	0x000000ff
        /*0f1c*/ 	.word	0x00000048
        /*0f20*/ 	.short	0x0100
        /*0f22*/ 	.byte	0x07
	.zero		1


	//   ....[19]....
        /*0f24*/ 	.word	0x00000460
        /*0f28*/ 	.word	0x000000ff
        /*0f2c*/ 	.word	0x000000f8
        /*0f30*/ 	.short	0x0100
        /*0f32*/ 	.byte	0x07
	.zero		1


	//   ....[20]....
        /*0f34*/ 	.word	0x00000470
        /*0f38*/ 	.word	0x000000ff
        /*0f3c*/ 	.word	0x00000050
        /*0f40*/ 	.short	0x0100
        /*0f42*/ 	.byte	0x07
	.zero		1


	//   ....[21]....
        /*0f44*/ 	.word	0x00000480
        /*0f48*/ 	.word	0x000000ff
        /*0f4c*/ 	.word	0x00000100
        /*0f50*/ 	.short	0x0100
        /*0f52*/ 	.byte	0x07
	.zero		1


	//   ....[22]....
        /*0f54*/ 	.word	0x00000490
        /*0f58*/ 	.word	0x000000ff
        /*0f5c*/ 	.word	0x00000058
        /*0f60*/ 	.short	0x0100
        /*0f62*/ 	.byte	0x07
	.zero		1


	//   ....[23]....
        /*0f64*/ 	.word	0x000004a0
        /*0f68*/ 	.word	0x000000ff
        /*0f6c*/ 	.word	0x00000108
        /*0f70*/ 	.short	0x0100
        /*0f72*/ 	.byte	0x07
	.zero		1


	//   ....[24]....
        /*0f74*/ 	.word	0x000004b0
        /*0f78*/ 	.word	0x000000ff
        /*0f7c*/ 	.word	0x00000060
        /*0f80*/ 	.short	0x0100
        /*0f82*/ 	.byte	0x07
	.zero		1


	//   ....[25]....
        /*0f84*/ 	.word	0x000004c0
        /*0f88*/ 	.word	0x000000ff
        /*0f8c*/ 	.word	0x00000110
        /*0f90*/ 	.short	0x0100
        /*0f92*/ 	.byte	0x07
	.zero		1


	//   ....[26]....
        /*0f94*/ 	.word	0x000004d0
        /*0f98*/ 	.word	0x000000ff
        /*0f9c*/ 	.word	0x00000068
        /*0fa0*/ 	.short	0x0100
        /*0fa2*/ 	.byte	0x07
	.zero		1


	//   ....[27]....
        /*0fa4*/ 	.word	0x000004e0
        /*0fa8*/ 	.word	0x000000ff
        /*0fac*/ 	.word	0x00000118
        /*0fb0*/ 	.short	0x0100
        /*0fb2*/ 	.byte	0x07
	.zero		1


	//   ....[28]....
        /*0fb4*/ 	.word	0x000004f0
        /*0fb8*/ 	.word	0x000000ff
        /*0fbc*/ 	.word	0x00000070
        /*0fc0*/ 	.short	0x0100
        /*0fc2*/ 	.byte	0x07
	.zero		1


	//   ....[29]....
        /*0fc4*/ 	.word	0x00000500
        /*0fc8*/ 	.word	0x000000ff
        /*0fcc*/ 	.word	0x00000120
        /*0fd0*/ 	.short	0x0100
        /*0fd2*/ 	.byte	0x07
	.zero		1


	//   ....[30]....
        /*0fd4*/ 	.word	0x00000510
        /*0fd8*/ 	.word	0x000000ff
        /*0fdc*/ 	.word	0x00000078
        /*0fe0*/ 	.short	0x0100
        /*0fe2*/ 	.byte	0x07
	.zero		1


	//   ....[31]....
        /*0fe4*/ 	.word	0x00000520
        /*0fe8*/ 	.word	0x000000ff
        /*0fec*/ 	.word	0x00000128
        /*0ff0*/ 	.short	0x0100
        /*0ff2*/ 	.byte	0x07
	.zero		1


	//   ....[32]....
        /*0ff4*/ 	.word	0x00000530
        /*0ff8*/ 	.word	0x000000ff
        /*0ffc*/ 	.word	0x00000080
        /*1000*/ 	.short	0x0100
        /*1002*/ 	.byte	0x07
	.zero		1


	//   ....[33]....
        /*1004*/ 	.word	0x00000540
        /*1008*/ 	.word	0x000000ff
        /*100c*/ 	.word	0x00000130
        /*1010*/ 	.short	0x0100
        /*1012*/ 	.byte	0x07
	.zero		1


	//   ....[34]....
        /*1014*/ 	.word	0x00000550
        /*1018*/ 	.word	0x000000ff
        /*101c*/ 	.word	0x00000088
        /*1020*/ 	.short	0x0100
        /*1022*/ 	.byte	0x07
	.zero		1


	//   ....[35]....
        /*1024*/ 	.word	0x00000560
        /*1028*/ 	.word	0x000000ff
        /*102c*/ 	.word	0x00000138
        /*1030*/ 	.short	0x0100
        /*1032*/ 	.byte	0x07
	.zero		1


	//   ....[36]....
        /*1034*/ 	.word	0x00000570
        /*1038*/ 	.word	0x000000ff
        /*103c*/ 	.word	0x00000090
        /*1040*/ 	.short	0x0100
        /*1042*/ 	.byte	0x07
	.zero		1


	//   ....[37]....
        /*1044*/ 	.word	0x00000580
        /*1048*/ 	.word	0x000000ff
        /*104c*/ 	.word	0x00000140
        /*1050*/ 	.short	0x0100
        /*1052*/ 	.byte	0x07
	.zero		1


	//   ....[38]....
        /*1054*/ 	.word	0x00000590
        /*1058*/ 	.word	0x000000ff
        /*105c*/ 	.word	0x00000098
        /*1060*/ 	.short	0x0100
        /*1062*/ 	.byte	0x07
	.zero		1


	//   ....[39]....
        /*1064*/ 	.word	0x000005a0
        /*1068*/ 	.word	0x000000ff
        /*106c*/ 	.word	0x00000148
        /*1070*/ 	.short	0x0100
        /*1072*/ 	.byte	0x07
	.zero		1


	//   ....[40]....
        /*1074*/ 	.word	0x000005b0
        /*1078*/ 	.word	0x000000ff
        /*107c*/ 	.word	0x000000a0
        /*1080*/ 	.short	0x0100
        /*1082*/ 	.byte	0x07
	.zero		1


	//   ....[41]....
        /*1084*/ 	.word	0x000005c0
        /*1088*/ 	.word	0x000000ff
        /*108c*/ 	.word	0x00000150
        /*1090*/ 	.short	0x0100
        /*1092*/ 	.byte	0x07
	.zero		1


	//   ....[42]....
        /*1094*/ 	.word	0x000005d0
        /*1098*/ 	.word	0x000000ff
        /*109c*/ 	.word	0x000000a8
        /*10a0*/ 	.short	0x0100
        /*10a2*/ 	.byte	0x07
	.zero		1


	//   ....[43]....
        /*10a4*/ 	.word	0x000005e0
        /*10a8*/ 	.word	0x000000ff
        /*10ac*/ 	.word	0x00000158
        /*10b0*/ 	.short	0x0100
        /*10b2*/ 	.byte	0x07
	.zero		1


	//   ....[44]....
        /*10b4*/ 	.word	0x00000ab0
        /*10b8*/ 	.word	0x000000ff
        /*10bc*/ 	.word	0x00000190
        /*10c0*/ 	.short	0x0100
        /*10c2*/ 	.byte	0x07
	.zero		1


	//   ....[45]....
        /*10c4*/ 	.word	0x00000b50
        /*10c8*/ 	.word	0x000000ff
        /*10cc*/ 	.word	0x00000198
        /*10d0*/ 	.short	0x0100
        /*10d2*/ 	.byte	0x07
	.zero		1


	//   ....[46]....
        /*10d4*/ 	.word	0x00000b90
        /*10d8*/ 	.word	0x000000ff
        /*10dc*/ 	.word	0x00000170
        /*10e0*/ 	.short	0x0100
        /*10e2*/ 	.byte	0x0a
	.zero		1


	//   ....[47]....
        /*10e4*/ 	.word	0x00000ba0
        /*10e8*/ 	.word	0x000000ff
        /*10ec*/ 	.word	0x00000178
        /*10f0*/ 	.short	0x0100
        /*10f2*/ 	.byte	0x0a
	.zero		1


	//   ....[48]....
        /*10f4*/ 	.word	0x00000bb0
        /*10f8*/ 	.word	0x000000ff
        /*10fc*/ 	.word	0x00000180
        /*1100*/ 	.short	0x0100
        /*1102*/ 	.byte	0x0a
	.zero		1


	//   ....[49]....
        /*1104*/ 	.word	0x00000bc0
        /*1108*/ 	.word	0x000000ff
        /*110c*/ 	.word	0x00000188
        /*1110*/ 	.short	0x0100
        /*1112*/ 	.byte	0x0a
	.zero		1


	//   ....[50]....
        /*1114*/ 	.word	0x00001a70
        /*1118*/ 	.word	0x000000ff
        /*111c*/ 	.word	0xfffffff8
        /*1120*/ 	.short	0x010a
        /*1122*/ 	.byte	0x11
	.zero		1


	//   ....[51]....
        /*1124*/ 	.word	0x00002450
        /*1128*/ 	.word	0x000000ff
        /*112c*/ 	.word	0x00000000
        /*1130*/ 	.short	0x010a
        /*1132*/ 	.byte	0x06
	.zero		1


	//   ....[52]....
        /*1134*/ 	.word	0x00002490
        /*1138*/ 	.word	0x000000ff
        /*113c*/ 	.word	0x00000000
        /*1140*/ 	.short	0x010a
        /*1142*/ 	.byte	0x06
	.zero		1


	//   ....[53]....
        /*1144*/ 	.word	0x00003620
        /*1148*/ 	.word	0x000000ff
        /*114c*/ 	.word	0x00000000
        /*1150*/ 	.short	0x010a
        /*1152*/ 	.byte	0x09
	.zero		1


	//   ....[54]....
        /*1154*/ 	.word	0x00003660
        /*1158*/ 	.word	0x000000ff
        /*115c*/ 	.word	0x00000000
        /*1160*/ 	.short	0x010a
        /*1162*/ 	.byte	0x09
	.zero		1


	//   ....[55]....
        /*1164*/ 	.word	0x000046d0
        /*1168*/ 	.word	0x000000e5
        /*116c*/ 	.word	0x00000000
        /*1170*/ 	.short	0x0101
        /*1172*/ 	.byte	0x3f
	.zero		1


	//   ....[56]....
        /*1174*/ 	.word	0x00005790
        /*1178*/ 	.word	0x000000e3
        /*117c*/ 	.word	0x00000000
        /*1180*/ 	.short	0x0101
        /*1182*/ 	.byte	0x1d
	.zero		1


	//   ....[57]....
        /*1184*/ 	.word	0x00005920
        /*1188*/ 	.word	0x00000018
        /*118c*/ 	.word	0x00000000
        /*1190*/ 	.short	0x0101
        /*1192*/ 	.byte	0x3f
	.zero		1


	//   ....[58]....
        /*1194*/ 	.word	0x000059e0
        /*1198*/ 	.word	0x000000ff
        /*119c*/ 	.word	0x00000008
        /*11a0*/ 	.short	0x010a
        /*11a2*/ 	.byte	0x11
	.zero		1


	//   ....[59]....
        /*11a4*/ 	.word	0x0000ebd0
        /*11a8*/ 	.word	0x00000003
        /*11ac*/ 	.word	0x00000000
        /*11b0*/ 	.short	0x0101
        /*11b2*/ 	.byte	0x1d
	.zero		1


	//   ....[60]....
        /*11b4*/ 	.word	0x0000f6f0
        /*11b8*/ 	.word	0x0000000b
        /*11bc*/ 	.word	0x000000b0
        /*11c0*/ 	.short	0x010a
        /*11c2*/ 	.byte	0x3f
	.zero		1


	//   ....[61]....
        /*11c4*/ 	.word	0x0000fae0
        /*11c8*/ 	.word	0x00000004
        /*11cc*/ 	.word	0x00000198
        /*11d0*/ 	.short	0x0101
        /*11d2*/ 	.byte	0x3f
	.zero		1


	//   ....[62]....
        /*11d4*/ 	.word	0x000102d0
        /*11d8*/ 	.word	0x00000007
        /*11dc*/ 	.word	0x00000000
        /*11e0*/ 	.short	0x010a
        /*11e2*/ 	.byte	0x3f
	.zero		1


	//   ....[63]....
        /*11e4*/ 	.word	0x00010350
        /*11e8*/ 	.word	0x00000009
        /*11ec*/ 	.word	0x00000000
        /*11f0*/ 	.short	0x010a
        /*11f2*/ 	.byte	0x3f
	.zero		1


	//   ....[64]....
        /*11f4*/ 	.word	0x000103e0
        /*11f8*/ 	.word	0x00000006
        /*11fc*/ 	.word	0x00000000
        /*1200*/ 	.short	0x010a
        /*1202*/ 	.byte	0x3f
	.zero		1


	//   ....[65]....
        /*1204*/ 	.word	0x00010470
        /*1208*/ 	.word	0x00000009
        /*120c*/ 	.word	0x00000000
        /*1210*/ 	.short	0x010a
        /*1212*/ 	.byte	0x3f
	.zero		1


	//   ....[66]....
        /*1214*/ 	.word	0x00010500
        /*1218*/ 	.word	0x00000006
        /*121c*/ 	.word	0x00000000
        /*1220*/ 	.short	0x010a
        /*1222*/ 	.byte	0x3f
	.zero		1


	//   ....[67]....
        /*1224*/ 	.word	0x00010590
        /*1228*/ 	.word	0x00000009
        /*122c*/ 	.word	0x00000000
        /*1230*/ 	.short	0x010a
        /*1232*/ 	.byte	0x3f
	.zero		1


	//   ....[68]....
        /*1234*/ 	.word	0x00010620
        /*1238*/ 	.word	0x00000006
        /*123c*/ 	.word	0x00000000
        /*1240*/ 	.short	0x010a
        /*1242*/ 	.byte	0x3f
	.zero		1


	//   ....[69]....
        /*1244*/ 	.word	0x000106b0
        /*1248*/ 	.word	0x00000009
        /*124c*/ 	.word	0x00000000
        /*1250*/ 	.short	0x010a
        /*1252*/ 	.byte	0x3f
	.zero		1


	//   ....[70]....
        /*1254*/ 	.word	0x00010740
        /*1258*/ 	.word	0x00000006
        /*125c*/ 	.word	0x00000000
        /*1260*/ 	.short	0x010a
        /*1262*/ 	.byte	0x3f
	.zero		1


	//   ....[71]....
        /*1264*/ 	.word	0x000107d0
        /*1268*/ 	.word	0x00000009
        /*126c*/ 	.word	0x00000000
        /*1270*/ 	.short	0x010a
        /*1272*/ 	.byte	0x3f
	.zero		1


	//   ....[72]....
        /*1274*/ 	.word	0x00010860
        /*1278*/ 	.word	0x00000006
        /*127c*/ 	.word	0x00000000
        /*1280*/ 	.short	0x010a
        /*1282*/ 	.byte	0x3f
	.zero		1


	//   ....[73]....
        /*1284*/ 	.word	0x000108f0
        /*1288*/ 	.word	0x00000009
        /*128c*/ 	.word	0x00000000
        /*1290*/ 	.short	0x010a
        /*1292*/ 	.byte	0x3f
	.zero		1


	//   ....[74]....
        /*1294*/ 	.word	0x00010980
        /*1298*/ 	.word	0x00000006
        /*129c*/ 	.word	0x00000000
        /*12a0*/ 	.short	0x010a
        /*12a2*/ 	.byte	0x3f
	.zero		1


	//   ....[75]....
        /*12a4*/ 	.word	0x00010a10
        /*12a8*/ 	.word	0x00000009
        /*12ac*/ 	.word	0x00000000
        /*12b0*/ 	.short	0x010a
        /*12b2*/ 	.byte	0x3f
	.zero		1


	//   ....[76]....
        /*12b4*/ 	.word	0x00010aa0
        /*12b8*/ 	.word	0x00000006
        /*12bc*/ 	.word	0x00000000
        /*12c0*/ 	.short	0x010a
        /*12c2*/ 	.byte	0x3f
	.zero		1


	//   ....[77]....
        /*12c4*/ 	.word	0x00010b30
        /*12c8*/ 	.word	0x00000009
        /*12cc*/ 	.word	0x00000000
        /*12d0*/ 	.short	0x010a
        /*12d2*/ 	.byte	0x3f
	.zero		1


	//   ....[78]....
        /*12d4*/ 	.word	0x00010bc0
        /*12d8*/ 	.word	0x00000006
        /*12dc*/ 	.word	0x00000000
        /*12e0*/ 	.short	0x010a
        /*12e2*/ 	.byte	0x3f
	.zero		1


	//   ....[79]....
        /*12e4*/ 	.word	0x00010c50
        /*12e8*/ 	.word	0x00000009
        /*12ec*/ 	.word	0x00000000
        /*12f0*/ 	.short	0x010a
        /*12f2*/ 	.byte	0x3f
	.zero		1


	//   ....[80]....
        /*12f4*/ 	.word	0x00010ce0
        /*12f8*/ 	.word	0x00000006
        /*12fc*/ 	.word	0x00000000
        /*1300*/ 	.short	0x010a
        /*1302*/ 	.byte	0x3f
	.zero		1


	//   ....[81]....
        /*1304*/ 	.word	0x00010d70
        /*1308*/ 	.word	0x00000009
        /*130c*/ 	.word	0x00000000
        /*1310*/ 	.short	0x010a
        /*1312*/ 	.byte	0x3f
	.zero		1


	//   ....[82]....
        /*1314*/ 	.word	0x00010e00
        /*1318*/ 	.word	0x00000006
        /*131c*/ 	.word	0x00000000
        /*1320*/ 	.short	0x010a
        /*1322*/ 	.byte	0x3f
	.zero		1


	//   ....[83]....
        /*1324*/ 	.word	0x00010e90
        /*1328*/ 	.word	0x00000003
        /*132c*/ 	.word	0x00000000
        /*1330*/ 	.short	0x010a
        /*1332*/ 	.byte	0x3f
	.zero		1


	//   ....[84]....
        /*1334*/ 	.word	0x00010f00
        /*1338*/ 	.word	0x00000003
        /*133c*/ 	.word	0xfffffff8
        /*1340*/ 	.short	0x010a
        /*1342*/ 	.byte	0x3f
	.zero		1


	//   ....[85]....
        /*1344*/ 	.word	0x00010f60
        /*1348*/ 	.word	0x00000003
        /*134c*/ 	.word	0x00000000
        /*1350*/ 	.short	0x010a
        /*1352*/ 	.byte	0x3f
	.zero		1


	//   ....[86]....
        /*1354*/ 	.word	0x00010fd0
        /*1358*/ 	.word	0x00000000
        /*135c*/ 	.word	0x00000000
        /*1360*/ 	.short	0x010a
        /*1362*/ 	.byte	0x3f
	.zero		1


	//   ....[87]....
        /*1364*/ 	.word	0x00011040
        /*1368*/ 	.word	0x00000019
        /*136c*/ 	.word	0x00000008
        /*1370*/ 	.short	0x010a
        /*1372*/ 	.byte	0x3f
	.zero		1


	//   ....[88]....
        /*1374*/ 	.word	0x00011110
        /*1378*/ 	.word	0x0000000b
        /*137c*/ 	.word	0x000000b0
        /*1380*/ 	.short	0x010a
        /*1382*/ 	.byte	0x3f
	.zero		1


	//   ....[89]....
        /*1384*/ 	.word	0x000111f0
        /*1388*/ 	.word	0x00000007
        /*138c*/ 	.word	0x00000000
        /*1390*/ 	.short	0x010a
        /*1392*/ 	.byte	0x3f
	.zero		1


	//   ....[90]....
        /*1394*/ 	.word	0x00011240
        /*1398*/ 	.word	0x00000009
        /*139c*/ 	.word	0x00000000
        /*13a0*/ 	.short	0x010a
        /*13a2*/ 	.byte	0x3f
	.zero		1


	//   ....[91]....
        /*13a4*/ 	.word	0x00011290
        /*13a8*/ 	.word	0x00000006
        /*13ac*/ 	.word	0x00000000
        /*13b0*/ 	.short	0x010a
        /*13b2*/ 	.byte	0x3f
	.zero		1


	//   ....[92]....
        /*13b4*/ 	.word	0x000112e0
        /*13b8*/ 	.word	0x00000009
        /*13bc*/ 	.word	0x00000000
        /*13c0*/ 	.short	0x010a
        /*13c2*/ 	.byte	0x3f
	.zero		1


	//   ....[93]....
        /*13c4*/ 	.word	0x00011330
        /*13c8*/ 	.word	0x00000006
        /*13cc*/ 	.word	0x00000000
        /*13d0*/ 	.short	0x010a
        /*13d2*/ 	.byte	0x3f
	.zero		1


	//   ....[94]....
        /*13d4*/ 	.word	0x00011380
        /*13d8*/ 	.word	0x00000009
        /*13dc*/ 	.word	0x00000000
        /*13e0*/ 	.short	0x010a
        /*13e2*/ 	.byte	0x3f
	.zero		1


	//   ....[95]....
        /*13e4*/ 	.word	0x000113d0
        /*13e8*/ 	.word	0x00000006
        /*13ec*/ 	.word	0x00000000
        /*13f0*/ 	.short	0x010a
        /*13f2*/ 	.byte	0x3f
	.zero		1


	//   ....[96]....
        /*13f4*/ 	.word	0x00011420
        /*13f8*/ 	.word	0x00000009
        /*13fc*/ 	.word	0x00000000
        /*1400*/ 	.short	0x010a
        /*1402*/ 	.byte	0x3f
	.zero		1


	//   ....[97]....
        /*1404*/ 	.word	0x00011470
        /*1408*/ 	.word	0x00000006
        /*140c*/ 	.word	0x00000000
        /*1410*/ 	.short	0x010a
        /*1412*/ 	.byte	0x3f
	.zero		1


	//   ....[98]....
        /*1414*/ 	.word	0x000114c0
        /*1418*/ 	.word	0x00000009
        /*141c*/ 	.word	0x00000000
        /*1420*/ 	.short	0x010a
        /*1422*/ 	.byte	0x3f
	.zero		1


	//   ....[99]....
        /*1424*/ 	.word	0x00011510
        /*1428*/ 	.word	0x00000006
        /*142c*/ 	.word	0x00000000
        /*1430*/ 	.short	0x010a
        /*1432*/ 	.byte	0x3f
	.zero		1


	//   ....[100]....
        /*1434*/ 	.word	0x00011560
        /*1438*/ 	.word	0x00000009
        /*143c*/ 	.word	0x00000000
        /*1440*/ 	.short	0x010a
        /*1442*/ 	.byte	0x3f
	.zero		1


	//   ....[101]....
        /*1444*/ 	.word	0x000115b0
        /*1448*/ 	.word	0x00000006
        /*144c*/ 	.word	0x00000000
        /*1450*/ 	.short	0x010a
        /*1452*/ 	.byte	0x3f
	.zero		1


	//   ....[102]....
        /*1454*/ 	.word	0x00011600
        /*1458*/ 	.word	0x00000009
        /*145c*/ 	.word	0x00000000
        /*1460*/ 	.short	0x010a
        /*1462*/ 	.byte	0x3f
	.zero		1


	//   ....[103]....
        /*1464*/ 	.word	0x00011650
        /*1468*/ 	.word	0x00000006
        /*146c*/ 	.word	0x00000000
        /*1470*/ 	.short	0x010a
        /*1472*/ 	.byte	0x3f
	.zero		1


	//   ....[104]....
        /*1474*/ 	.word	0x000116a0
        /*1478*/ 	.word	0x00000009
        /*147c*/ 	.word	0x00000000
        /*1480*/ 	.short	0x010a
        /*1482*/ 	.byte	0x3f
	.zero		1


	//   ....[105]....
        /*1484*/ 	.word	0x000116f0
        /*1488*/ 	.word	0x00000006
        /*148c*/ 	.word	0x00000000
        /*1490*/ 	.short	0x010a
        /*1492*/ 	.byte	0x3f
	.zero		1


	//   ....[106]....
        /*1494*/ 	.word	0x00011740
        /*1498*/ 	.word	0x00000009
        /*149c*/ 	.word	0x00000000
        /*14a0*/ 	.short	0x010a
        /*14a2*/ 	.byte	0x3f
	.zero		1


	//   ....[107]....
        /*14a4*/ 	.word	0x00011790
        /*14a8*/ 	.word	0x00000006
        /*14ac*/ 	.word	0x00000000
        /*14b0*/ 	.short	0x010a
        /*14b2*/ 	.byte	0x3f
	.zero		1


	//   ....[108]....
        /*14b4*/ 	.word	0x000117e0
        /*14b8*/ 	.word	0x00000009
        /*14bc*/ 	.word	0x00000000
        /*14c0*/ 	.short	0x010a
        /*14c2*/ 	.byte	0x3f
	.zero		1


	//   ....[109]....
        /*14c4*/ 	.word	0x00011830
        /*14c8*/ 	.word	0x00000006
        /*14cc*/ 	.word	0x00000000
        /*14d0*/ 	.short	0x010a
        /*14d2*/ 	.byte	0x3f
	.zero		1


	//----- nvinfo : EIATTR_NUM_MBARRIERS
	.align		4
.L_30:
        /*14d4*/ 	.byte	0x03, 0x38
        /*14d6*/ 	.short	0x0032


	//----- nvinfo : EIATTR_EXIT_INSTR_OFFSETS
	.align		4
        /*14d8*/ 	.byte	0x04, 0x1c
        /*14da*/ 	.short	(.L_32 - .L_31)


	//   ....[0]....
.L_31:
        /*14dc*/ 	.word	0x000017b0


	//   ....[1]....
        /*14e0*/ 	.word	0x00001810


	//   ....[2]....
        /*14e4*/ 	.word	0x0000f2e0


	//   ....[3]....
        /*14e8*/ 	.word	0x0000f310


	//   ....[4]....
        /*14ec*/ 	.word	0x00010ee0


	//----- nvinfo : EIATTR_MAX_THREADS
	.align		4
.L_32:
        /*14f0*/ 	.byte	0x04, 0x05
        /*14f2*/ 	.short	(.L_34 - .L_33)
.L_33:
        /*14f4*/ 	.word	0x00000180
        /*14f8*/ 	.word	0x00000001
        /*14fc*/ 	.word	0x00000001


	//----- nvinfo : EIATTR_CRS_STACK_SIZE
	.align		4
.L_34:
        /*1500*/ 	.byte	0x04, 0x1e
        /*1502*/ 	.short	(.L_36 - .L_35)
.L_35:
        /*1504*/ 	.word	0x00000000


	//----- nvinfo : EIATTR_CBANK_PARAM_SIZE
	.align		4
.L_36:
        /*1508*/ 	.byte	0x03, 0x19
        /*150a*/ 	.short	0x0470


	//----- nvinfo : EIATTR_PARAM_CBANK
	.align		4
        /*150c*/ 	.byte	0x04, 0x0a
        /*150e*/ 	.short	(.L_38 - .L_37)
	.align		4
.L_37:
        /*1510*/ 	.word	index@(.nv.constant0._ZN7cutlass13device_kernelINS_4gemm6kernel13GemmUniversalIN4cute5tupleIJiiiiEEENS1_10collective13CollectiveMmaINS1_37MainloopSm90TmaGmmaWarpSpecializedFP8ILi22ENS5_IJNS4_1CILi2EEESB_NSA_ILi1EEEEEENS1_32KernelTmaWarpSpecializedPingpongEEENS5_IJNSA_ILi64EEENSA_ILi256EEENSA_ILi32EEEEEENS_12float_e5m2_tENS5_IJlSC_lEEESK_SL_NS4_8TiledMMAINS4_8MMA_AtomIJNS4_4SM904GMMA31MMA_64x256x32_F32E5M2E5M2_SS_TNILNSP_7ScaleInE1ELSR_1EEEEEENS4_6LayoutINS5_IJSC_SC_SC_EEENS5_IJNSA_ILi0EEESW_SW_EEEEENS5_IJNS4_10UnderscoreESZ_SZ_EEEEENS4_23SM90_TMA_LOAD_MULTICASTENS4_14ComposedLayoutINS4_7SwizzleILi1ELi4ELi3EEENS4_18smem_ptr_flag_bitsILi8EEENSU_INS5_IJNSA_ILi8EEESI_EEENS5_IJSI_SC_EEEEEEEvNS4_8identityES12_S1C_vS1D_EENS_8epilogue10collective6detail29Sm90TmaWarpSpecializedAdapterINS1G_15DefaultEpilogueISK_SL_SL_NS1F_6thread17LinearCombinationISK_Li1EffLNS1K_9ScaleType4KindE0ELNS_15FloatRoundStyleE2ESK_EENS1_15EpilogueDefaultEEEEEvvEEEEvNT_6ParamsE)
        /*1514*/ 	.short	0x0210
        /*1516*/ 	.short	0x0470


	//----- nvinfo : EIATTR_SW_WAR
	.align		4
.L_38:
        /*1518*/ 	.byte	0x04, 0x36
        /*151a*/ 	.short	(.L_40 - .L_39)
.L_39:
        /*151c*/ 	.word	0x00000008
.L_40:


//--------------------- .nv.callgraph             --------------------------
	.section	.nv.callgraph,"",@"SHT_CUDA_CALLGRAPH"
	.align	4
	.sectionentsize	8
	.align		4
        /*0000*/ 	.word	0x00000000
	.align		4
        /*0004*/ 	.word	0xffffffff
	.align		4
        /*0008*/ 	.word	0x00000000
	.align		4
        /*000c*/ 	.word	0xfffffffe
	.align		4
        /*0010*/ 	.word	0x00000000
	.align		4
        /*0014*/ 	.word	0xfffffffd
	.align		4
        /*0018*/ 	.word	0x00000000
	.align		4
        /*001c*/ 	.word	0xfffffffc


//--------------------- .nv.constant4             --------------------------
	.section	.nv.constant4,"a",@progbits
	.align	8
	.align		8
.nv.constant4:
        /*0000*/ 	.dword	_ZN39_INTERNAL_598d488e_4_k_cu_580c95d1_48934cuda3std3__45__cpo5beginE
	.align		8
        /*0008*/ 	.dword	_ZN39_INTERNAL_598d488e_4_k_cu_580c95d1_48934cuda3std3__45__cpo3endE
	.align		8
        /*0010*/ 	.dword	_ZN39_INTERNAL_598d488e_4_k_cu_580c95d1_48934cuda3std3__45__cpo6cbeginE
	.align		8
        /*0018*/ 	.dword	_ZN39_INTERNAL_598d488e_4_k_cu_580c95d1_48934cuda3std3__45__cpo4cendE
	.align		8
        /*0020*/ 	.dword	_ZN39_INTERNAL_598d488e_4_k_cu_580c95d1_48934cuda3std3__441_GLOBAL__N__598d488e_4_k_cu_580c95d1_48936ignoreE
	.align		8
        /*0028*/ 	.dword	_ZN39_INTERNAL_598d488e_4_k_cu_580c95d1_48934cuda3std3__419piecewise_constructE
	.align		8
        /*0030*/ 	.dword	_ZN39_INTERNAL_598d488e_4_k_cu_580c95d1_48934cuda3std3__48in_placeE
	.align		8
        /*0038*/ 	.dword	_ZN39_INTERNAL_598d488e_4_k_cu_580c95d1_48934cuda3std6ranges3__45__cpo4swapE
	.align		8
        /*0040*/ 	.dword	_ZN39_INTERNAL_598d488e_4_k_cu_580c95d1_48934cuda3std6ranges3__45__cpo9iter_moveE
	.align		8
        /*0048*/ 	.dword	_ZN39_INTERNAL_598d488e_4_k_cu_580c95d1_48934cute7productE
	.align		8
        /*0050*/ 	.dword	_ZN39_INTERNAL_598d488e_4_k_cu_580c95d1_48934cute1_E


//--------------------- .text._ZN7cutlass13device_kernelINS_4gemm6kernel13GemmUniversalIN4cute5tupleIJiiiiEEENS1_10collective13CollectiveMmaINS1_37MainloopSm90TmaGmmaWarpSpecializedFP8ILi22ENS5_IJNS4_1CILi2EEESB_NSA_ILi1EEEEEENS1_32KernelTmaWarpSpecializedPingpongEEENS5_IJNSA_ILi64EEENSA_ILi256EEENSA_ILi32EEEEEENS_12float_e5m2_tENS5_IJlSC_lEEESK_SL_NS4_8TiledMMAINS4_8MMA_AtomIJNS4_4SM904GMMA31MMA_64x256x32_F32E5M2E5M2_SS_TNILNSP_7ScaleInE1ELSR_1EEEEEENS4_6LayoutINS5_IJSC_SC_SC_EEENS5_IJNSA_ILi0EEESW_SW_EEEEENS5_IJNS4_10UnderscoreESZ_SZ_EEEEENS4_23SM90_TMA_LOAD_MULTICASTENS4_14ComposedLayoutINS4_7SwizzleILi1ELi4ELi3EEENS4_18smem_ptr_flag_bitsILi8EEENSU_INS5_IJNSA_ILi8EEESI_EEENS5_IJSI_SC_EEEEEEEvNS4_8identityES12_S1C_vS1D_EENS_8epilogue10collective6detail29Sm90TmaWarpSpecializedAdapterINS1G_15DefaultEpilogueISK_SL_SL_NS1F_6thread17LinearCombinationISK_Li1EffLNS1K_9ScaleType4KindE0ELNS_15FloatRoundStyleE2ESK_EENS1_15EpilogueDefaultEEEEEvvEEEEvNT_6ParamsE --------------------------
	.section	.text._ZN7cutlass13device_kernelINS_4gemm6kernel13GemmUniversalIN4cute5tupleIJiiiiEEENS1_10collective13CollectiveMmaINS1_37MainloopSm90TmaGmmaWarpSpecializedFP8ILi22ENS5_IJNS4_1CILi2EEESB_NSA_ILi1EEEEEENS1_32KernelTmaWarpSpecializedPingpongEEENS5_IJNSA_ILi64EEENSA_ILi256EEENSA_ILi32EEEEEENS_12float_e5m2_tENS5_IJlSC_lEEESK_SL_NS4_8TiledMMAINS4_8MMA_AtomIJNS4_4SM904GMMA31MMA_64x256x32_F32E5M2E5M2_SS_TNILNSP_7ScaleInE1ELSR_1EEEEEENS4_6LayoutINS5_IJSC_SC_SC_EEENS5_IJNSA_ILi0EEESW_SW_EEEEENS5_IJNS4_10UnderscoreESZ_SZ_EEEEENS4_23SM90_TMA_LOAD_MULTICASTENS4_14ComposedLayoutINS4_7SwizzleILi1ELi4ELi3EEENS4_18smem_ptr_flag_bitsILi8EEENSU_INS5_IJNSA_ILi8EEESI_EEENS5_IJSI_SC_EEEEEEEvNS4_8identityES12_S1C_vS1D_EENS_8epilogue10collective6detail29Sm90TmaWarpSpecializedAdapterINS1G_15DefaultEpilogueISK_SL_SL_NS1F_6thread17LinearCombinationISK_Li1EffLNS1K_9ScaleType4KindE0ELNS_15FloatRoundStyleE2ESK_EENS1_15EpilogueDefaultEEEEEvvEEEEvNT_6ParamsE,"ax",@progbits
	.align	128
.text._ZN7cutlass13device_kernelINS_4gemm6kernel13GemmUniversalIN4cute5tupleIJiiiiEEENS1_10collective13CollectiveMmaINS1_37MainloopSm90TmaGmmaWarpSpecializedFP8ILi22ENS5_IJNS4_1CILi2EEESB_NSA_ILi1EEEEEENS1_32KernelTmaWarpSpecializedPingpongEEENS5_IJNSA_ILi64EEENSA_ILi256EEENSA_ILi32EEEEEENS_12float_e5m2_tENS5_IJlSC_lEEESK_SL_NS4_8TiledMMAINS4_8MMA_AtomIJNS4_4SM904GMMA31MMA_64x256x32_F32E5M2E5M2_SS_TNILNSP_7ScaleInE1ELSR_1EEEEEENS4_6LayoutINS5_IJSC_SC_SC_EEENS5_IJNSA_ILi0EEESW_SW_EEEEENS5_IJNS4_10UnderscoreESZ_SZ_EEEEENS4_23SM90_TMA_LOAD_MULTICASTENS4_14ComposedLayoutINS4_7SwizzleILi1ELi4ELi3EEENS4_18smem_ptr_flag_bitsILi8EEENSU_INS5_IJNSA_ILi8EEESI_EEENS5_IJSI_SC_EEEEEEEvNS4_8identityES12_S1C_vS1D_EENS_8epilogue10collective6detail29Sm90TmaWarpSpecializedAdapterINS1G_15DefaultEpilogueISK_SL_SL_NS1F_6thread17LinearCombinationISK_Li1EffLNS1K_9ScaleType4KindE0ELNS_15FloatRoundStyleE2ESK_EENS1_15EpilogueDefaultEEEEEvvEEEEvNT_6ParamsE:
        .type           _ZN7cutlass13device_kernelINS_4gemm6kernel13GemmUniversalIN4cute5tupleIJiiiiEEENS1_10collective13CollectiveMmaINS1_37MainloopSm90TmaGmmaWarpSpecializedFP8ILi22ENS5_IJNS4_1CILi2EEESB_NSA_ILi1EEEEEENS1_32KernelTmaWarpSpecializedPingpongEEENS5_IJNSA_ILi64EEENSA_ILi256EEENSA_ILi32EEEEEENS_12float_e5m2_tENS5_IJlSC_lEEESK_SL_NS4_8TiledMMAINS4_8MMA_AtomIJNS4_4SM904GMMA31MMA_64x256x32_F32E5M2E5M2_SS_TNILNSP_7ScaleInE1ELSR_1EEEEEENS4_6LayoutINS5_IJSC_SC_SC_EEENS5_IJNSA_ILi0EEESW_SW_EEEEENS5_IJNS4_10UnderscoreESZ_SZ_EEEEENS4_23SM90_TMA_LOAD_MULTICASTENS4_14ComposedLayoutINS4_7SwizzleILi1ELi4ELi3EEENS4_18smem_ptr_flag_bitsILi8EEENSU_INS5_IJNSA_ILi8EEESI_EEENS5_IJSI_SC_EEEEEEEvNS4_8identityES12_S1C_vS1D_EENS_8epilogue10collective6detail29Sm90TmaWarpSpecializedAdapterINS1G_15DefaultEpilogueISK_SL_SL_NS1F_6thread17LinearCombinationISK_Li1EffLNS1K_9ScaleType4KindE0ELNS_15FloatRoundStyleE2ESK_EENS1_15EpilogueDefaultEEEEEvvEEEEvNT_6ParamsE,@function
        .size           _ZN7cutlass13device_kernelINS_4gemm6kernel13GemmUniversalIN4cute5tupleIJiiiiEEENS1_10collective13CollectiveMmaINS1_37MainloopSm90TmaGmmaWarpSpecializedFP8ILi22ENS5_IJNS4_1CILi2EEESB_NSA_ILi1EEEEEENS1_32KernelTmaWarpSpecializedPingpongEEENS5_IJNSA_ILi64EEENSA_ILi256EEENSA_ILi32EEEEEENS_12float_e5m2_tENS5_IJlSC_lEEESK_SL_NS4_8TiledMMAINS4_8MMA_AtomIJNS4_4SM904GMMA31MMA_64x256x32_F32E5M2E5M2_SS_TNILNSP_7ScaleInE1ELSR_1EEEEEENS4_6LayoutINS5_IJSC_SC_SC_EEENS5_IJNSA_ILi0EEESW_SW_EEEEENS5_IJNS4_10UnderscoreESZ_SZ_EEEEENS4_23SM90_TMA_LOAD_MULTICASTENS4_14ComposedLayoutINS4_7SwizzleILi1ELi4ELi3EEENS4_18smem_ptr_flag_bitsILi8EEENSU_INS5_IJNSA_ILi8EEESI_EEENS5_IJSI_SC_EEEEEEEvNS4_8identityES12_S1C_vS1D_EENS_8epilogue10collective6detail29Sm90TmaWarpSpecializedAdapterINS1G_15DefaultEpilogueISK_SL_SL_NS1F_6thread17LinearCombinationISK_Li1EffLNS1K_9ScaleType4KindE0ELNS_15FloatRoundStyleE2ESK_EENS1_15EpilogueDefaultEEEEEvvEEEEvNT_6ParamsE,(.L_x_373 - _ZN7cutlass13device_kernelINS_4gemm6kernel13GemmUniversalIN4cute5tupleIJiiiiEEENS1_10collective13CollectiveMmaINS1_37MainloopSm90TmaGmmaWarpSpecializedFP8ILi22ENS5_IJNS4_1CILi2EEESB_NSA_ILi1EEEEEENS1_32KernelTmaWarpSpecializedPingpongEEENS5_IJNSA_ILi64EEENSA_ILi256EEENSA_ILi32EEEEEENS_12float_e5m2_tENS5_IJlSC_lEEESK_SL_NS4_8TiledMMAINS4_8MMA_AtomIJNS4_4SM904GMMA31MMA_64x256x32_F32E5M2E5M2_SS_TNILNSP_7ScaleInE1ELSR_1EEEEEENS4_6LayoutINS5_IJSC_SC_SC_EEENS5_IJNSA_ILi0EEESW_SW_EEEEENS5_IJNS4_10UnderscoreESZ_SZ_EEEEENS4_23SM90_TMA_LOAD_MULTICASTENS4_14ComposedLayoutINS4_7SwizzleILi1ELi4ELi3EEENS4_18smem_ptr_flag_bitsILi8EEENSU_INS5_IJNSA_ILi8EEESI_EEENS5_IJSI_SC_EEEEEEEvNS4_8identityES12_S1C_vS1D_EENS_8epilogue10collective6detail29Sm90TmaWarpSpecializedAdapterINS1G_15DefaultEpilogueISK_SL_SL_NS1F_6thread17LinearCombinationISK_Li1EffLNS1K_9ScaleType4KindE0ELNS_15FloatRoundStyleE2ESK_EENS1_15EpilogueDefaultEEEEEvvEEEEvNT_6ParamsE)
        .other          _ZN7cutlass13device_kernelINS_4gemm6kernel13GemmUniversalIN4cute5tupleIJiiiiEEENS1_10collective13CollectiveMmaINS1_37MainloopSm90TmaGmmaWarpSpecializedFP8ILi22ENS5_IJNS4_1CILi2EEESB_NSA_ILi1EEEEEENS1_32KernelTmaWarpSpecializedPingpongEEENS5_IJNSA_ILi64EEENSA_ILi256EEENSA_ILi32EEEEEENS_12float_e5m2_tENS5_IJlSC_lEEESK_SL_NS4_8TiledMMAINS4_8MMA_AtomIJNS4_4SM904GMMA31MMA_64x256x32_F32E5M2E5M2_SS_TNILNSP_7ScaleInE1ELSR_1EEEEEENS4_6LayoutINS5_IJSC_SC_SC_EEENS5_IJNSA_ILi0EEESW_SW_EEEEENS5_IJNS4_10UnderscoreESZ_SZ_EEEEENS4_23SM90_TMA_LOAD_MULTICASTENS4_14ComposedLayoutINS4_7SwizzleILi1ELi4ELi3EEENS4_18smem_ptr_flag_bitsILi8EEENSU_INS5_IJNSA_ILi8EEESI_EEENS5_IJSI_SC_EEEEEEEvNS4_8identityES12_S1C_vS1D_EENS_8epilogue10collective6detail29Sm90TmaWarpSpecializedAdapterINS1G_15DefaultEpilogueISK_SL_SL_NS1F_6thread17LinearCombinationISK_Li1EffLNS1K_9ScaleType4KindE0ELNS_15FloatRoundStyleE2ESK_EENS1_15EpilogueDefaultEEEEEvvEEEEvNT_6ParamsE,@"STO_CUDA_ENTRY STV_DEFAULT"
_ZN7cutlass13device_kernelINS_4gemm6kernel13GemmUniversalIN4cute5tupleIJiiiiEEENS1_10collective13CollectiveMmaINS1_37MainloopSm90TmaGmmaWarpSpecializedFP8ILi22ENS5_IJNS4_1CILi2EEESB_NSA_ILi1EEEEEENS1_32KernelTmaWarpSpecializedPingpongEEENS5_IJNSA_ILi64EEENSA_ILi256EEENSA_ILi32EEEEEENS_12float_e5m2_tENS5_IJlSC_lEEESK_SL_NS4_8TiledMMAINS4_8MMA_AtomIJNS4_4SM904GMMA31MMA_64x256x32_F32E5M2E5M2_SS_TNILNSP_7ScaleInE1ELSR_1EEEEEENS4_6LayoutINS5_IJSC_SC_SC_EEENS5_IJNSA_ILi0EEESW_SW_EEEEENS5_IJNS4_10UnderscoreESZ_SZ_EEEEENS4_23SM90_TMA_LOAD_MULTICASTENS4_14ComposedLayoutINS4_7SwizzleILi1ELi4ELi3EEENS4_18smem_ptr_flag_bitsILi8EEENSU_INS5_IJNSA_ILi8EEESI_EEENS5_IJSI_SC_EEEEEEEvNS4_8identityES12_S1C_vS1D_EENS_8epilogue10collective6detail29Sm90TmaWarpSpecializedAdapterINS1G_15DefaultEpilogueISK_SL_SL_NS1F_6thread17LinearCombinationISK_Li1EffLNS1K_9ScaleType4KindE0ELNS_15FloatRoundStyleE2ESK_EENS1_15EpilogueDefaultEEEEEvvEEEEvNT_6ParamsE:
[----:B------:R-:W0:Y:S02]  /*0000*/  LDC R1, c[0x0][0x28] ;  /* 0x00000a00ff017b82 */ /* 0x000e240000000800 */
[----:B0-----:R-:W-:Y:S01]  /*0010*/  VIADD R1, R1, 0xfffffee8 ;  /* 0xfffffee801017836 */ /* 0x001fe20000000000 */
[----:B------:R-:W0:Y:S01]  /*0020*/  S2R R2, SR_TID.X ;  /* 0x0000000000027919 */ /* 0x000e220000002100 */
[----:B------:R-:W-:Y:S01]  /*0030*/  ELECT P0, URZ, PT ;  /* 0x00000000003f782f */ /* 0x000fe20003800000 */
[----:B------:R-:W-:Y:S01]  /*0040*/  BSSY B0, `(.L_x_0) ;  /* 0x0000014000007945 */ /* 0x000fe20003800000 */
[--C-:B0-----:R-:W-:Y:S02]  /*0050*/  SHF.R.U32.HI R0, RZ, 0x5, R2.reuse ;  /* 0x00000005ff007819 */ /* 0x101fe40000011602 */
[----:B------:R-:W-:-:S03]  /*0060*/  SHF.R.U32.HI R5, RZ, 0x7, R2 ;  /* 0x00000007ff057819 */ /* 0x000fc60000011602 */
[----:B------:R-:W0:Y:S02]  /*0070*/  SHFL.IDX PT, R3, R0, RZ, 0x1f ;  /* 0x00001fff00037589 */ /* 0x000e2400000e0000 */
[----:B0-----:R-:W-:Y:S02]  /*0080*/  R2UR UR6, R3 ;  /* 0x00000000030672ca */ /* 0x001fe400000e0000 */
[----:B------:R0:W1:Y:S11]  /*0090*/  SHFL.IDX PT, R3, R5, RZ, 0x1f ;  /* 0x00001fff05037589 */ /* 0x00007600000e0000 */
[----:B------:R-:W-:-:S02]  /*00a0*/  USHF.R.S32.HI UR4, URZ, 0x1f, UR6 ;  /* 0x0000001f3f047899 */ /* 0x000fc40008011406 */
[----:B------:R-:W-:Y:S02]  /*00b0*/  ISETP.NE.OR P0, PT, RZ, UR6, !P0 ;  /* 0x00000006ff007c0c */ /* 0x000fe4000c705670 */
[----:B------:R-:W-:-:S04]  /*00c0*/  ULEA.HI UR4, UR4, UR6, URZ, 0x2 ;  /* 0x0000000604047291 */ /* 0x000fc8000f8f103f */
[----:B------:R-:W-:-:S04]  /*00d0*/  ULOP3.LUT UR4, UR4, 0xfffffffc, URZ, 0xc0, !UPT ;  /* 0xfffffffc04047892 */ /* 0x000fc8000f8ec03f */
[----:B------:R-:W-:-:S03]  /*00e0*/  UIADD3 UR6, UR6, -UR4, URZ ;  /* 0x8000000406067290 */ /* 0x000fc6000fffe03f */
[----:B01----:R-:W-:Y:S09]  /*00f0*/  @P0 BRA `(.L_x_1) ;  /* 0x0000000000200947 */ /* 0x003ff20003800000 */
[----:B------:R-:W-:Y:S02]  /*0100*/  ULDC.64 UR4, c[0x0][0x198] ;  /* 0x0000660000047ab9 */ /* 0x000fe40000000a00 */
[----:B------:R-:W-:Y:S02]  /*0110*/  UIADD3 UR8, UP0, UR4, 0xf0, URZ ;  /* 0x000000f004087890 */ /* 0x000fe4000ff1e03f */
[----:B------:R-:W-:Y:S02]  /*0120*/  UIADD3 UR4, UP1, UR4, 0x1f0, URZ ;  /* 0x000001f004047890 */ /* 0x000fe4000ff3e03f */
[----:B------:R-:W-:Y:S02]  /*0130*/  UIADD3.X UR9, URZ, UR5, URZ, UP0, !UPT ;  /* 0x000000053f097290 */ /* 0x000fe400087fe43f */
[----:B------:R-:W-:-:S07]  /*0140*/  UIADD3.X UR5, URZ, UR5, URZ, UP1, !UPT ;  /* 0x000000053f057290 */ /* 0x000fce0008ffe43f */
[----:B------:R0:W-:Y:S02]  /*0150*/  UTMACCTL.PF [UR8] ;  /* 0x00000000080079b9 */ /* 0x0001e40008040000 */
[----:B------:R0:W-:Y:S02]  /*0160*/  UTMACCTL.PF [UR4] ;  /* 0x00000000040079b9 */ /* 0x0001e40008040000 */
[----:B0-----:R-:W-:Y:S01]  /*0170*/  NOP ;  /* 0x0000000000007918 */ /* 0x001fe20000000000 */
.L_x_1:
[----:B------:R-:W-:Y:S05]  /*0180*/  BSYNC B0 ;  /* 0x0000000000007941 */ /* 0x000fea0003800000 */
.L_x_0:
[----:B------:R-:W0:Y:S01]  /*0190*/  SHFL.IDX PT, R6, R0, RZ, 0x1f ;  /* 0x00001fff00067589 */ /* 0x000e2200000e0000 */
[----:B------:R-:W-:Y:S01]  /*01a0*/  R2UR UR14, R3 ;  /* 0x00000000030e72ca */ /* 0x000fe200000e0000 */
[----:B------:R-:W-:-:S04]  /*01b0*/  UISETP.NE.AND UP0, UPT, UR6, 0x3, UPT ;  /* 0x000000030600788c */ /* 0x000fc8000bf05270 */
[----:B------:R-:W-:-:S08]  /*01c0*/  UISETP.EQ.OR UP0, UPT, UR6, URZ, !UP0 ;  /* 0x0000003f0600728c */ /* 0x000fd0000c702670 */
[----:B------:R-:W-:Y:S02]  /*01d0*/  UIADD3 UR12, UR14, -0x1, URZ ;  /* 0xffffffff0e0c7890 */ /* 0x000fe4000fffe03f */
[----:B------:R-:W-:Y:S02]  /*01e0*/  UISETP.EQ.AND UP0, UPT, UR14, URZ, UP0 ;  /* 0x0000003f0e00728c */ /* 0x000fe40008702270 */
[----:B------:R-:W-:Y:S02]  /*01f0*/  UISETP.GE.U32.AND UP1, UPT, UR12, 0x2, UPT ;  /* 0x000000020c00788c */ /* 0x000fe4000bf26070 */
[----:B------:R-:W-:Y:S01]  /*0200*/  USEL UR13, URZ, 0x1, !UP0 ;  /* 0x000000013f0d7887 */ /* 0x000fe2000c000000 */
[----:B0-----:R-:W-:-:S03]  /*0210*/  ISETP.NE.AND P0, PT, R6, RZ, PT ;  /* 0x000000ff0600720c */ /* 0x001fc60003f05270 */
[----:B------:R-:W-:-:S10]  /*0220*/  USEL UR13, UR13, 0x2, UP1 ;  /* 0x000000020d0d7887 */ /* 0x000fd40008800000 */
[----:B------:R-:W-:Y:S05]  /*0230*/  @P0 BRA `(.L_x_2) ;  /* 0x0000000000f40947 */ /* 0x000fea0003800000 */
[----:B------:R-:W-:Y:S01]  /*0240*/  ELECT P0, URZ, PT ;  /* 0x00000000003f782f */ /* 0x000fe20003800000 */
[----:B------:R-:W-:-:S12]  /*0250*/  BSSY B0, `(.L_x_2) ;  /* 0x000003b000007945 */ /* 0x000fd80003800000 */
[----:B------:R-:W-:Y:S05]  /*0260*/  @!P0 BRA `(.L_x_3) ;  /* 0x0000000000e48947 */ /* 0x000fea0003800000 */
[----:B------:R-:W0:Y:S01]  /*0270*/  S2UR UR7, SR_CgaCtaId ;  /* 0x00000000000779c3 */ /* 0x000e220000008800 */
[----:B------:R-:W-:Y:S01]  /*0280*/  UMOV UR4, 0x400 ;  /* 0x0000040000047882 */ /* 0x000fe20000000000 */
[----:B------:R-:W-:Y:S01]  /*0290*/  UMOV UR5, 0x1 ;  /* 0x0000000100057882 */ /* 0x000fe20000000000 */
[----:B------:R-:W-:Y:S02]  /*02a0*/  UMOV UR8, 0x3 ;  /* 0x0000000300087882 */ /* 0x000fe40000000000 */
[----:B------:R-:W-:-:S04]  /*02b0*/  UIADD3 UR8, -UR8, 0x100000, URZ ;  /* 0x0010000008087890 */ /* 0x000fc8000fffe13f */
[----:B------:R-:W-:Y:S02]  /*02c0*/  USHF.L.U32 UR9, UR8, 0xb, URZ ;  /* 0x0000000b08097899 */ /* 0x000fe4000800063f */
[----:B------:R-:W-:Y:S02]  /*02d0*/  USHF.L.U32 UR8, UR8, 0x1, URZ ;  /* 0x0000000108087899 */ /* 0x000fe4000800063f */
[----:B0-----:R-:W-:Y:S02]  /*02e0*/  ULEA UR7, UR7, UR4, 0x18 ;  /* 0x0000000407077291 */ /* 0x001fe4000f8ec03f */
[----:B------:R-:W-:-:S04]  /*02f0*/  UIADD3 UR4, -UR5, 0x100000, URZ ;  /* 0x0010000005047890 */ /* 0x000fc8000fffe13f */
[----:B------:R-:W-:Y:S02]  /*0300*/  USHF.L.U32 UR5, UR4, 0xb, URZ ;  /* 0x0000000b04057899 */ /* 0x000fe4000800063f */
[----:B------:R-:W-:Y:S01]  /*0310*/  USHF.L.U32 UR4, UR4, 0x1, URZ ;  /* 0x0000000104047899 */ /* 0x000fe2000800063f */
[----:B------:R-:W0:Y:S11]  /*0320*/  FENCE.VIEW.ASYNC.S ;  /* 0x00000000000073c6 */ /* 0x000e360000000000 */
[----:B0-----:R0:W1:Y:S01]  /*0330*/  SYNCS.EXCH.64 URZ, [UR7], UR4 ;  /* 0x00000004073f75b2 */ /* 0x0010620008000100 */
[----:B------:R0:W2:Y:S01]  /*0340*/  SYNCS.EXCH.64 URZ, [UR7+0xb0], UR8 ;  /* 0x0000b008073f75b2 */ /* 0x0000a20008000100 */
[----:B------:R0:W3:Y:S01]  /*0350*/  SYNCS.EXCH.64 URZ, [UR7+0x8], UR4 ;  /* 0x00000804073f75b2 */ /* 0x0000e20008000100 */
[----:B------:R0:W4:Y:S01]  /*0360*/  SYNCS.EXCH.64 URZ, [UR7+0xb8], UR8 ;  /* 0x0000b808073f75b2 */ /* 0x0001220008000100 */
[----:B------:R0:W0:Y:S01]  /*0370*/  SYNCS.EXCH.64 URZ, [UR7+0x10], UR4 ;  /* 0x00001004073f75b2 */ /* 0x0000220008000100 */
        /* <DEDUP_REMOVED lines=39> */
[----:B-1234-:R-:W-:Y:S01]  /*05f0*/  NOP ;  /* 0x0000000000007918 */ /* 0x01efe20000000000 */
.L_x_3:
[----:B0-----:R-:W-:Y:S05]  /*0600*/  BSYNC B0 ;  /* 0x0000000000007941 */ /* 0x001fea0003800000 */
.L_x_2:
[----:B------:R-:W-:Y:S01]  /*0610*/  SHF.R.S32.HI R3, RZ, 0x1f, R2 ;  /* 0x0000001fff037819 */ /* 0x000fe20000011402 */
[----:B------:R-:W0:Y:S01]  /*0620*/  SHFL.IDX PT, R7, R0, RZ, 0x1f ;  /* 0x00001fff00077589 */ /* 0x000e2200000e0000 */
[----:B------:R-:W1:Y:S01]  /*0630*/  S2UR UR15, SR_CTAID.X ;  /* 0x00000000000f79c3 */ /* 0x000e620000002500 */
[----:B------:R-:W-:Y:S02]  /*0640*/  ELECT P0, URZ, PT ;  /* 0x00000000003f782f */ /* 0x000fe40003800000 */
[----:B------:R-:W-:Y:S01]  /*0650*/  LEA.HI R3, R3, R2, RZ, 0x7 ;  /* 0x0000000203037211 */ /* 0x000fe200078f38ff */
[----:B------:R1:W2:Y:S01]  /*0660*/  SHFL.IDX PT, R10, R0, RZ, 0x1f ;  /* 0x00001fff000a7589 */ /* 0x0002a200000e0000 */
[----:B------:R-:W-:Y:S01]  /*0670*/  SHF.R.S32.HI R9, RZ, 0x1f, R6 ;  /* 0x0000001fff097819 */ /* 0x000fe20000011406 */
[----:B------:R-:W-:Y:S01]  /*0680*/  ULDC UR4, c[0x0][0x150] ;  /* 0x0000540000047ab9 */ /* 0x000fe20000000800 */
[----:B------:R-:W-:Y:S02]  /*0690*/  LOP3.LUT R3, R3, 0xffffff80, RZ, 0xc0, !PT ;  /* 0xffffff8003037812 */ /* 0x000fe400078ec0ff */
[----:B------:R-:W-:-:S02]  /*06a0*/  ELECT P1, URZ, PT ;  /* 0x00000000003f782f */ /* 0x000fc40003820000 */
[----:B------:R-:W-:Y:S01]  /*06b0*/  LEA.HI R9, R9, R6, RZ, 0x2 ;  /* 0x0000000609097211 */ /* 0x000fe200078f10ff */
[----:B------:R-:W3:Y:S01]  /*06c0*/  LDC R13, c[0x0][0x144] ;  /* 0x00005100ff0d7b82 */ /* 0x000ee20000000800 */
[----:B------:R-:W-:Y:S01]  /*06d0*/  UMOV UR9, 0x80 ;  /* 0x0000008000097882 */ /* 0x000fe20000000000 */
[----:B------:R-:W-:Y:S01]  /*06e0*/  IMAD.IADD R3, R2, 0x1, -R3 ;  /* 0x0000000102037824 */ /* 0x000fe200078e0a03 */
[----:B------:R-:W-:Y:S01]  /*06f0*/  LOP3.LUT R9, R9, 0x3ffffffc, RZ, 0xc0, !PT ;  /* 0x3ffffffc09097812 */ /* 0x000fe200078ec0ff */
[----:B------:R-:W-:Y:S01]  /*0700*/  NOP ;  /* 0x0000000000007918 */ /* 0x000fe20000000000 */
[----:B------:R-:W-:Y:S01]  /*0710*/  NOP ;  /* 0x0000000000007918 */ /* 0x000fe20000000000 */
[----:B------:R-:W-:Y:S02]  /*0720*/  ISETP.NE.AND P3, PT, RZ, UR14, PT ;  /* 0x0000000eff007c0c */ /* 0x000fe4000bf65270 */
[----:B------:R-:W-:Y:S01]  /*0730*/  SHF.R.S32.HI R12, RZ, 0x1f, R3 ;  /* 0x0000001fff0c7819 */ /* 0x000fe20000011403 */
[----:B------:R-:W-:Y:S01]  /*0740*/  IMAD.IADD R9, R6, 0x1, -R9 ;  /* 0x0000000106097824 */ /* 0x000fe200078e0a09 */
[----:B------:R-:W4:Y:S01]  /*0750*/  LDC R15, c[0x0][0x148] ;  /* 0x00005200ff0f7b82 */ /* 0x000f220000000800 */
[----:B------:R-:W5:Y:S01]  /*0760*/  SHFL.IDX PT, R6, R5, RZ, 0x1f ;  /* 0x00001fff05067589 */ /* 0x000f6200000e0000 */
[----:B------:R-:W-:-:S02]  /*0770*/  LEA.HI R4, R12, R3, RZ, 0x3 ;  /* 0x000000030c047211 */ /* 0x000fc400078f18ff */
[----:B0-----:R-:W-:Y:S02]  /*0780*/  ISETP.NE.OR P0, PT, R7, RZ, !P0 ;  /* 0x000000ff0700720c */ /* 0x001fe40004705670 */
[--C-:B------:R-:W-:Y:S02]  /*0790*/  SHF.R.S32.HI R7, RZ, 0x3, R4.reuse ;  /* 0x00000003ff077819 */ /* 0x100fe40000011404 */
[----:B------:R-:W-:Y:S02]  /*07a0*/  SHF.R.S32.HI R8, RZ, 0x1f, R4 ;  /* 0x0000001fff087819 */ /* 0x000fe40000011404 */
[----:B------:R-:W0:Y:S01]  /*07b0*/  S2R R4, SR_CTAID.Y ;  /* 0x0000000000047919 */ /* 0x000e220000002600 */
[----:B-1----:R-:W-:Y:S02]  /*07c0*/  I2FP.F32.U32 R0, UR15 ;  /* 0x0000000f00007c45 */ /* 0x002fe40008201000 */
[----:B------:R-:W-:Y:S02]  /*07d0*/  LEA.HI R8, R8, R7, RZ, 0x2 ;  /* 0x0000000708087211 */ /* 0x000fe400078f10ff */
[----:B--2---:R-:W-:Y:S01]  /*07e0*/  ISETP.NE.OR P1, PT, R10, RZ, !P1 ;  /* 0x000000ff0a00720c */ /* 0x004fe20004f25670 */
[----:B------:R-:W-:Y:S01]  /*07f0*/  FMUL R11, R0, UR4 ;  /* 0x00000004000b7c20 */ /* 0x000fe20008400000 */
[----:B------:R-:W-:Y:S01]  /*0800*/  LOP3.LUT R8, R8, 0xfffffffc, RZ, 0xc0, !PT ;  /* 0xfffffffc08087812 */ /* 0x000fe200078ec0ff */
[----:B------:R-:W-:Y:S01]  /*0810*/  VOTEU.ALL UP0, P0 ;  /* 0x00000000003f7886 */ /* 0x000fe20000000000 */
[----:B------:R-:W-:-:S03]  /*0820*/  ULDC UR4, c[0x0][0x154] ;  /* 0x0000550000047ab9 */ /* 0x000fc60000000800 */
[----:B------:R-:W-:Y:S01]  /*0830*/  IMAD.IADD R8, R7, 0x1, -R8 ;  /* 0x0000000107087824 */ /* 0x000fe200078e0a08 */
[----:B------:R-:W1:Y:S01]  /*0840*/  F2I.U32.TRUNC.NTZ R11, R11 ;  /* 0x0000000b000b7305 */ /* 0x000e62000020f000 */
[----:B------:R-:W2:Y:S01]  /*0850*/  @!UP0 S2UR UR8, SR_CgaCtaId ;  /* 0x00000000000889c3 */ /* 0x000ea20000008800 */
[----:B------:R-:W-:Y:S01]  /*0860*/  @!UP0 UMOV UR7, 0x400 ;  /* 0x0000040000078882 */ /* 0x000fe20000000000 */
[----:B------:R-:W-:Y:S01]  /*0870*/  IMAD R8, R9, 0x4, R8 ;  /* 0x0000000409087824 */ /* 0x000fe200078e0208 */
[----:B-----5:R-:W-:Y:S01]  /*0880*/  R2UR UR17, R6 ;  /* 0x00000000061172ca */ /* 0x020fe200000e0000 */
[----:B------:R-:W-:Y:S01]  /*0890*/  VOTEU.ALL UP1, P1 ;  /* 0x00000000003f7886 */ /* 0x000fe20000820000 */
[----:B------:R-:W-:Y:S01]  /*08a0*/  VOTEU.ALL UP2, P1 ;  /* 0x00000000003f7886 */ /* 0x000fe20000840000 */
[C---:B------:R-:W-:Y:S01]  /*08b0*/  IMAD.SHL.U32 R7, R8.reuse, 0x4, RZ ;  /* 0x0000000408077824 */ /* 0x040fe200078e00ff */
[----:B------:R-:W-:Y:S01]  /*08c0*/  LEA.HI R0, R8, R8, RZ, 0x1 ;  /* 0x0000000808007211 */ /* 0x000fe200078f08ff */
[----:B------:R-:W-:Y:S01]  /*08d0*/  VOTEU.ALL UP3, P1 ;  /* 0x00000000003f7886 */ /* 0x000fe20000860000 */
[----:B------:R-:W5:Y:S01]  /*08e0*/  @!UP1 S2UR UR11, SR_CgaCtaId ;  /* 0x00000000000b99c3 */ /* 0x000f620000008800 */
[----:B------:R-:W-:Y:S01]  /*08f0*/  @!UP1 UMOV UR10, 0x400 ;  /* 0x00000400000a9882 */ /* 0x000fe20000000000 */
[----:B------:R-:W-:Y:S01]  /*0900*/  LOP3.LUT R9, R0, 0xfffffffe, RZ, 0xc0, !PT ;  /* 0xfffffffe00097812 */ /* 0x000fe200078ec0ff */
[----:B------:R-:W-:Y:S01]  /*0910*/  VOTEU.ALL UP4, P1 ;  /* 0x00000000003f7886 */ /* 0x000fe20000880000 */
[C---:B------:R-:W-:Y:S01]  /*0920*/  LOP3.LUT R17, R8.reuse, 0xc, R7, 0x78, !PT ;  /* 0x0000000c08117812 */ /* 0x040fe200078e7807 */
[----:B-1----:R-:W-:Y:S01]  /*0930*/  IMAD.MOV R14, RZ, RZ, -R11 ;  /* 0x000000ffff0e7224 */ /* 0x002fe200078e0a0b */
[----:B------:R-:W-:Y:S01]  /*0940*/  VOTEU.ALL UP5, P1 ;  /* 0x00000000003f7886 */ /* 0x000fe200008a0000 */
[----:B------:R-:W-:Y:S01]  /*0950*/  IMAD.IADD R9, R8, 0x1, -R9 ;  /* 0x0000000108097824 */ /* 0x000fe200078e0a09 */
[----:B0-----:R-:W-:Y:S01]  /*0960*/  I2FP.F32.U32 R0, R4 ;  /* 0x0000000400007245 */ /* 0x001fe20000201000 */
[----:B---3--:R-:W-:Y:S01]  /*0970*/  IMAD R14, R13, R14, UR15 ;  /* 0x0000000f0d0e7e24 */ /* 0x008fe2000f8e020e */
[----:B------:R-:W0:Y:S01]  /*0980*/  LDC R8, c[0x0][0x140] ;  /* 0x00005000ff087b82 */ /* 0x000e220000000800 */
[----:B------:R1:W-:Y:S02]  /*0990*/  STL [R1+0x80], R17 ;  /* 0x0000801101007387 */ /* 0x0003e40000100800 */
[----:B------:R-:W-:Y:S01]  /*09a0*/  FMUL R0, R0, UR4 ;  /* 0x0000000400007c20 */ /* 0x000fe20008400000 */
[----:B------:R-:W-:Y:S01]  /*09b0*/  ISETP.NE.AND P2, PT, R9, R14, PT ;  /* 0x0000000e0900720c */ /* 0x000fe20003f45270 */
[----:B------:R-:W-:Y:S01]  /*09c0*/  UMOV UR4, 0x20 ;  /* 0x0000002000047882 */ /* 0x000fe20000000000 */
[----:B--2---:R-:W-:-:S02]  /*09d0*/  @!UP0 ULEA UR7, UR8, UR7, 0x18 ;  /* 0x0000000708078291 */ /* 0x004fc4000f8ec03f */
[----:B------:R-:W-:-:S04]  /*09e0*/  @!UP0 UIADD3 UR4, -UR4, 0x100000, URZ ;  /* 0x0010000004048890 */ /* 0x000fc8000fffe13f */
[----:B------:R-:W-:Y:S02]  /*09f0*/  @!UP0 USHF.L.U32 UR5, UR4, 0xb, URZ ;  /* 0x0000000b04058899 */ /* 0x000fe4000800063f */
[----:B------:R-:W-:Y:S01]  /*0a00*/  @!UP0 USHF.L.U32 UR4, UR4, 0x1, URZ ;  /* 0x0000000104048899 */ /* 0x000fe2000800063f */
[----:B------:R-:W2:Y:S01]  /*0a10*/  F2I.U32.TRUNC.NTZ R0, R0 ;  /* 0x0000000000007305 */ /* 0x000ea2000020f000 */
[----:B------:R-:W-:-:S04]  /*0a20*/  @!UP1 UIADD3 UR8, -UR9, 0x100000, URZ ;  /* 0x0010000009089890 */ /* 0x000fc8000fffe13f */
[----:B------:R-:W-:Y:S02]  /*0a30*/  @!UP1 USHF.L.U32 UR9, UR8, 0xb, URZ ;  /* 0x0000000b08099899 */ /* 0x000fe4000800063f */
[----:B------:R-:W-:Y:S01]  /*0a40*/  @!UP1 USHF.L.U32 UR8, UR8, 0x1, URZ ;  /* 0x0000000108089899 */ /* 0x000fe2000800063f */
[----:B------:R-:W-:Y:S01]  /*0a50*/  VOTEU.ALL UP0, P0 ;  /* 0x00000000003f7886 */ /* 0x000fe20000000000 */
[----:B-----5:R-:W-:Y:S01]  /*0a60*/  @!UP1 ULEA UR10, UR11, UR10, 0x18 ;  /* 0x0000000a0b0a9291 */ /* 0x020fe2000f8ec03f */
[----:B------:R-:W-:Y:S01]  /*0a70*/  VOTEU.ALL UP1, P0 ;  /* 0x00000000003f7886 */ /* 0x000fe20000020000 */
[----:B------:R-:W-:-:S04]  /*0a80*/  LOP3.LUT P0, RZ, R3, 0x7, RZ, 0xc0, !PT ;  /* 0x0000000703ff7812 */ /* 0x000fc8000780c0ff */
[C---:B------:R-:W-:Y:S01]  /*0a90*/  ISETP.LT.U32.AND P0, PT, R17.reuse, 0x4, !P0 ;  /* 0x000000041100780c */ /* 0x040fe20004701070 */
[----:B------:R-:W3:Y:S02]  /*0aa0*/  FENCE.VIEW.ASYNC.S ;  /* 0x00000000000073c6 */ /* 0x000ee40000000000 */
[----:B---3--:R1:W3:Y:S01]  /*0ab0*/  @!UP0 SYNCS.EXCH.64 URZ, [UR7+0x190], UR4 ;  /* 0x00019004073f85b2 */ /* 0x0082e20008000100 */
[----:B--2---:R-:W-:Y:S01]  /*0ac0*/  IMAD.MOV R16, RZ, RZ, -R0 ;  /* 0x000000ffff107224 */ /* 0x004fe200078e0a00 */
[----:B------:R-:W-:Y:S02]  /*0ad0*/  @P2 LEA.HI R0, R17, R17, RZ, 0x1 ;  /* 0x0000001111002211 */ /* 0x000fe400078f08ff */
[----:B0-----:R-:W-:Y:S01]  /*0ae0*/  ISETP.EQ.U32.AND P1, PT, R8, 0x1, PT ;  /* 0x000000010800780c */ /* 0x001fe20003f22070 */
[----:B----4-:R-:W-:Y:S01]  /*0af0*/  IMAD R7, R15, R16, R4 ;  /* 0x000000100f077224 */ /* 0x010fe200078e0204 */
[----:B------:R-:W-:-:S04]  /*0b00*/  @P2 SHF.R.S32.HI R0, RZ, 0x1, R0 ;  /* 0x00000001ff002819 */ /* 0x000fc80000011400 */
[----:B------:R-:W-:Y:S01]  /*0b10*/  @P2 ISETP.NE.AND P4, PT, R0, R7, PT ;  /* 0x000000070000220c */ /* 0x000fe20003f85270 */
[----:B------:R-:W-:Y:S01]  /*0b20*/  IMAD.MOV.U32 R0, RZ, RZ, 0x1 ;  /* 0x00000001ff007424 */ /* 0x000fe200078e00ff */
[----:B------:R-:W-:Y:S02]  /*0b30*/  SEL R7, RZ, 0x1, !P0 ;  /* 0x00000001ff077807 */ /* 0x000fe40004000000 */
[----:B------:R-:W-:Y:S01]  /*0b40*/  @P2 SEL R0, RZ, 0x1, P4 ;  /* 0x00000001ff002807 */ /* 0x000fe20002000000 */
[----:B------:R1:W0:Y:S01]  /*0b50*/  @!UP1 SYNCS.EXCH.64 URZ, [UR7+0x198], UR4 ;  /* 0x00019804073f95b2 */ /* 0x0002220008000100 */
[----:B------:R-:W-:Y:S02]  /*0b60*/  NOP ;  /* 0x0000000000007918 */ /* 0x000fe40000000000 */
[----:B------:R-:W-:-:S05]  /*0b70*/  LOP3.LUT R0, R0, R7, RZ, 0xc0, !PT ;  /* 0x0000000700007212 */ /* 0x000fca00078ec0ff */
[----:B------:R1:W-:Y:S01]  /*0b80*/  STL [R1+0x78], R0 ;  /* 0x0000780001007387 */ /* 0x0003e20000100800 */
[----:B------:R1:W2:Y:S01]  /*0b90*/  @!UP2 SYNCS.EXCH.64 URZ, [UR10+0x170], UR8 ;  /* 0x000170080a3fa5b2 */ /* 0x0002a20008000100 */
[----:B------:R1:W4:Y:S01]  /*0ba0*/  @!UP3 SYNCS.EXCH.64 URZ, [UR10+0x178], UR8 ;  /* 0x000178080a3fb5b2 */ /* 0x0003220008000100 */
[----:B------:R1:W0:Y:S01]  /*0bb0*/  @!UP4 SYNCS.EXCH.64 URZ, [UR10+0x180], UR8 ;  /* 0x000180080a3fc5b2 */ /* 0x0002220008000100 */
[----:B------:R1:W0:Y:S01]  /*0bc0*/  @!UP5 SYNCS.EXCH.64 URZ, [UR10+0x188], UR8 ;  /* 0x000188080a3fd5b2 */ /* 0x0002220008000100 */
[----:B------:R-:W-:Y:S01]  /*0bd0*/  NOP ;  /* 0x0000000000007918 */ /* 0x000fe20000000000 */
[----:B---3--:R-:W-:Y:S05]  /*0be0*/  @!P1 BRA `(.L_x_4) ;  /* 0x0000000000089947 */ /* 0x008fea0003800000 */
[----:B0-2-4-:R-:W-:Y:S01]  /*0bf0*/  UCGABAR_ARV ;  /* 0x00000000000079c7 */ /* 0x015fe20008000000 */
[----:B------:R-:W-:Y:S05]  /*0c00*/  BRA `(.L_x_5) ;  /* 0x0000000000047947 */ /* 0x000fea0003800000 */
.L_x_4:
[----:B0-2-4-:R-:W-:Y:S01]  /*0c10*/  NOP ;  /* 0x0000000000007918 */ /* 0x015fe20000000000 */
.L_x_5:
[----:B-1----:R-:W-:Y:S01]  /*0c20*/  ULDC.64 UR4, c[0x0][0x598] ;  /* 0x0001660000047ab9 */ /* 0x002fe20000000a00 */
[----:B------:R-:W-:Y:S01]  /*0c30*/  ULDC.64 UR20, c[0x0][0x208] ;  /* 0x0000820000147ab9 */ /* 0x000fe20000000a00 */
[----:B------:R-:W-:-:S04]  /*0c40*/  ISETP.NE.U32.AND P0, PT, RZ, UR4, PT ;  /* 0x00000004ff007c0c */ /* 0x000fc8000bf05070 */
[----:B------:R-:W-:-:S13]  /*0c50*/  ISETP.NE.AND.EX P0, PT, RZ, UR5, PT, P0 ;  /* 0x00000005ff007c0c */ /* 0x000fda000bf05300 */
[----:B------:R-:W-:Y:S05]  /*0c60*/  @!P0 BRA `(.L_x_6) ;  /* 0x0000000000208947 */ /* 0x000fea0003800000 */
[----:B------:R-:W0:Y:S02]  /*0c70*/  LDC.64 R6, c[0x0][0x598] ;  /* 0x00016600ff067b82 */ /* 0x000e240000000a00 */
[----:B0-----:R-:W2:Y:S02]  /*0c80*/  LDG.E.64 R6, desc[UR20][R6.64] ;  /* 0x0000001406067981 */ /* 0x001ea4000c1e1b00 */
[----:B--2---:R-:W-:-:S04]  /*0c90*/  ISETP.NE.U32.AND P0, PT, R6, RZ, PT ;  /* 0x000000ff0600720c */ /* 0x004fc80003f05070 */
[----:B------:R-:W-:-:S13]  /*0ca0*/  ISETP.NE.AND.EX P0, PT, R7, RZ, PT, P0 ;  /* 0x000000ff0700720c */ /* 0x000fda0003f05300 */
[----:B------:R-:W-:Y:S05]  /*0cb0*/  @!P0 BRA `(.L_x_6) ;  /* 0x00000000000c8947 */ /* 0x000fea0003800000 */
[----:B------:R-:W2:Y:S02]  /*0cc0*/  LD.E R6, desc[UR20][R6.64] ;  /* 0x0000001406067980 */ /* 0x000ea4000c101900 */
[----:B--2---:R-:W-:Y:S01]  /*0cd0*/  R2UR UR25, R6 ;  /* 0x00000000061972ca */ /* 0x004fe200000e0000 */
[----:B------:R-:W-:-:S14]  /*0ce0*/  BRA `(.L_x_7) ;  /* 0x0000000000247947 */ /* 0x000fdc0003800000 */
.L_x_6:
[----:B------:R-:W-:Y:S02]  /*0cf0*/  ULDC.64 UR4, c[0x0][0x588] ;  /* 0x0001620000047ab9 */ /* 0x000fe40000000a00 */
[----:B------:R-:W-:-:S04]  /*0d00*/  ISETP.NE.U32.AND P0, PT, RZ, UR4, PT ;  /* 0x00000004ff007c0c */ /* 0x000fc8000bf05070 */
[----:B------:R-:W-:-:S13]  /*0d10*/  ISETP.NE.AND.EX P0, PT, RZ, UR5, PT, P0 ;  /* 0x00000005ff007c0c */ /* 0x000fda000bf05300 */
[----:B------:R-:W-:Y:S05]  /*0d20*/  @!P0 BRA `(.L_x_8) ;  /* 0x0000000000108947 */ /* 0x000fea0003800000 */
[----:B------:R-:W0:Y:S02]  /*0d30*/  LDC.64 R6, c[0x0][0x588] ;  /* 0x00016200ff067b82 */ /* 0x000e240000000a00 */
[----:B0-----:R-:W2:Y:S02]  /*0d40*/  LDG.E R6, desc[UR20][R6.64] ;  /* 0x0000001406067981 */ /* 0x001ea4000c1e1900 */
[----:B--2---:R-:W-:Y:S01]  /*0d50*/  R2UR UR25, R6 ;  /* 0x00000000061972ca */ /* 0x004fe200000e0000 */
[----:B------:R-:W-:-:S14]  /*0d60*/  BRA `(.L_x_7) ;  /* 0x0000000000047947 */ /* 0x000fdc0003800000 */
.L_x_8:
[----:B------:R-:W-:-:S05]  /*0d70*/  ULDC UR25, c[0x0][0x580] ;  /* 0x0001600000197ab9 */ /* 0x000fca0000000800 */
.L_x_7:
[----:B------:R-:W-:Y:S02]  /*0d80*/  ULDC.64 UR4, c[0x0][0x5a0] ;  /* 0x0001680000047ab9 */ /* 0x000fe40000000a00 */
        /* <DEDUP_REMOVED lines=11> */
.L_x_9:
        /* <DEDUP_REMOVED lines=8> */
.L_x_11:
[----:B------:R-:W-:-:S05]  /*0ec0*/  ULDC UR26, c[0x0][0x584] ;  /* 0x00016100001a7ab9 */ /* 0x000fca0000000800 */
.L_x_10:
[----:B------:R-:W0:Y:S01]  /*0ed0*/  LDC R0, c[0x0][0x65c] ;  /* 0x00019700ff007b82 */ /* 0x000e220000000800 */
[----:B------:R-:W-:Y:S01]  /*0ee0*/  IMAD.U32 R6, RZ, RZ, UR15 ;  /* 0x0000000fff067e24 */ /* 0x000fe2000f8e00ff */
[----:B------:R-:W-:Y:S01]  /*0ef0*/  UISETP.NE.AND UP0, UPT, UR14, 0x2, UPT ;  /* 0x000000020e00788c */ /* 0x000fe2000bf05270 */
[----:B------:R-:W-:Y:S01]  /*0f00*/  IMAD.MOV.U32 R7, RZ, RZ, RZ ;  /* 0x000000ffff077224 */ /* 0x000fe200078e00ff */
[----:B------:R-:W-:Y:S01]  /*0f10*/  ULDC UR7, c[0x0][0x28c] ;  /* 0x0000a30000077ab9 */ /* 0x000fe20000000800 */
[----:B------:R-:W-:Y:S01]  /*0f20*/  UMOV UR5, URZ ;  /* 0x0000003f00057c82 */ /* 0x000fe20008000000 */
[----:B------:R-:W-:Y:S02]  /*0f30*/  UIADD3 UR7, UR7, 0x1f, URZ ;  /* 0x0000001f07077890 */ /* 0x000fe4000fffe03f */
[----:B------:R-:W-:Y:S01]  /*0f40*/  PLOP3.LUT P0, PT, PT, PT, UP0, 0x80, 0x0 ;  /* 0x000000000000781c */ /* 0x000fe20003f0f008 */
[----:B------:R-:W-:Y:S01]  /*0f50*/  UMOV UR4, URZ ;  /* 0x0000003f00047c82 */ /* 0x000fe20008000000 */
[----:B------:R-:W-:Y:S01]  /*0f60*/  USHF.R.S32.HI UR10, URZ, 0x1f, UR7 ;  /* 0x0000001f3f0a7899 */ /* 0x000fe20008011407 */
[----:B------:R-:W-:-:S03]  /*0f70*/  ULDC.64 UR18, c[0x0][0x650] ;  /* 0x0001940000127ab9 */ /* 0x000fc60000000a00 */
[----:B------:R-:W-:-:S04]  /*0f80*/  ULEA.HI UR10, UR10, UR7, URZ, 0x5 ;  /* 0x000000070a0a7291 */ /* 0x000fc8000f8f283f */
[----:B------:R-:W-:Y:S01]  /*0f90*/  USHF.R.S32.HI UR14, URZ, 0x5, UR10 ;  /* 0x000000053f0e7899 */ /* 0x000fe2000801140a */
[----:B0-----:R-:W-:-:S13]  /*0fa0*/  ISETP.NE.AND P2, PT, R0, 0x1, PT ;  /* 0x000000010000780c */ /* 0x001fda0003f45270 */
[----:B------:R-:W0:Y:S01]  /*0fb0*/  @P2 LDC R9, c[0x0][0x10] ;  /* 0x00000400ff092b82 */ /* 0x000e220000000800 */
[----:B------:R-:W-:-:S07]  /*0fc0*/  @P2 IMAD.MOV.U32 R5, RZ, RZ, RZ ;  /* 0x000000ffff052224 */ /* 0x000fce00078e00ff */
[----:B------:R-:W1:Y:S01]  /*0fd0*/  @!P2 LDC R11, c[0x0][0xc] ;  /* 0x00000300ff0bab82 */ /* 0x000e620000000800 */
[----:B------:R-:W-:Y:S01]  /*0fe0*/  ULDC UR8, c[0x0][0xc] ;  /* 0x0000030000087ab9 */ /* 0x000fe20000000800 */
[----:B------:R-:W-:Y:S01]  /*0ff0*/  ULDC UR9, c[0x0][0x10] ;  /* 0x0000040000097ab9 */ /* 0x000fe20000000800 */
[----:B------:R-:W-:Y:S01]  /*1000*/  ULDC UR7, c[0x0][0x14] ;  /* 0x0000050000077ab9 */ /* 0x000fe20000000800 */
[----:B------:R-:W-:-:S04]  /*1010*/  UIMAD.WIDE.U32 UR8, UR8, UR9, URZ ;  /* 0x00000009080872a5 */ /* 0x000fc8000f8e003f */
[----:B------:R-:W-:Y:S01]  /*1020*/  UIMAD.WIDE.U32 UR22, UR8, UR7, URZ ;  /* 0x00000007081672a5 */ /* 0x000fe2000f8e003f */
[----:B0-----:R-:W-:Y:S01]  /*1030*/  @P2 IMAD.WIDE.U32 R8, R9, UR15, R4 ;  /* 0x0000000f09082c25 */ /* 0x001fe2000f8e0004 */
[----:B------:R-:W-:-:S03]  /*1040*/  UIMAD UR15, UR9, UR7, URZ ;  /* 0x00000007090f72a4 */ /* 0x000fc6000f8e023f */
[----:B------:R-:W-:Y:S01]  /*1050*/  @P2 IMAD.MOV.U32 R13, RZ, RZ, R8 ;  /* 0x000000ffff0d2224 */ /* 0x000fe200078e0008 */
[----:B------:R-:W-:Y:S01]  /*1060*/  UIADD3 UR15, UR23, UR15, URZ ;  /* 0x0000000f170f7290 */ /* 0x000fe2000fffe03f */
[----:B-1----:R-:W-:-:S04]  /*1070*/  @!P2 IMAD.WIDE.U32 R6, R4, R11, R6 ;  /* 0x0000000b0406a225 */ /* 0x002fc800078e0006 */
[----:B------:R-:W-:Y:S02]  /*1080*/  @P2 IMAD.MOV.U32 R11, RZ, RZ, RZ ;  /* 0x000000ffff0b2224 */ /* 0x000fe400078e00ff */
[----:B------:R-:W-:Y:S02]  /*1090*/  @!P2 IMAD.MOV.U32 R13, RZ, RZ, R6 ;  /* 0x000000ffff0da224 */ /* 0x000fe400078e0006 */
[----:B------:R-:W-:Y:S02]  /*10a0*/  @P2 IMAD.IADD R10, R9, 0x1, R11 ;  /* 0x00000001090a2824 */ /* 0x000fe400078e020b */
[----:B------:R-:W-:Y:S01]  /*10b0*/  @!P2 IMAD.MOV.U32 R10, RZ, RZ, R7 ;  /* 0x000000ffff0aa224 */ /* 0x000fe200078e0007 */
[----:B------:R0:W-:Y:S01]  /*10c0*/  STL [R1+0x88], R13 ;  /* 0x0000880d01007387 */ /* 0x0001e20000100800 */
[----:B------:R-:W-:Y:S02]  /*10d0*/  IMAD.MOV.U32 R17, RZ, RZ, R13 ;  /* 0x000000ffff117224 */ /* 0x000fe400078e000d */
[----:B------:R-:W-:Y:S01]  /*10e0*/  IMAD.MOV.U32 R22, RZ, RZ, R10 ;  /* 0x000000ffff167224 */ /* 0x000fe200078e000a */
[----:B------:R0:W-:Y:S01]  /*10f0*/  STL [R1+0x84], R10 ;  /* 0x0000840a01007387 */ /* 0x0001e20000100800 */
[----:B------:R-:W-:Y:S05]  /*1100*/  @P0 BRA `(.L_x_12) ;  /* 0x0000000000280947 */ /* 0x000fea0003800000 */
[----:B------:R-:W-:Y:S01]  /*1110*/  IADD3 R17, P0, R17, UR22, RZ ;  /* 0x0000001611117c10 */ /* 0x000fe2000ff1e0ff */
[----:B------:R-:W-:Y:S02]  /*1120*/  UISETP.GE.U32.AND UP0, UPT, UR14, 0x16, UPT ;  /* 0x000000160e00788c */ /* 0x000fe4000bf06070 */
[----:B------:R-:W-:Y:S01]  /*1130*/  UIMAD.WIDE.U32 UR4, UR14, -0x45d1745d, URZ ;  /* 0xba2e8ba30e0478a5 */ /* 0x000fe2000f8e003f */
[----:B------:R-:W-:Y:S01]  /*1140*/  IADD3.X R22, R22, UR15, RZ, P0, !PT ;  /* 0x0000000f16167c10 */ /* 0x000fe200087fe4ff */
[----:B------:R1:W-:Y:S02]  /*1150*/  STL [R1+0x88], R17 ;  /* 0x0000881101007387 */ /* 0x0003e40000100800 */
[----:B------:R-:W-:Y:S02]  /*1160*/  USHF.R.U32.HI UR5, URZ, 0x4, UR5 ;  /* 0x000000043f057899 */ /* 0x000fe40008011605 */
[----:B------:R1:W-:Y:S01]  /*1170*/  STL [R1+0x84], R22 ;  /* 0x0000841601007387 */ /* 0x0003e20000100800 */
[----:B------:R-:W-:-:S02]  /*1180*/  UMOV UR4, URZ ;  /* 0x0000003f00047c82 */ /* 0x000fc40008000000 */
[----:B------:R-:W-:Y:S02]  /*1190*/  @UP0 ULOP3.LUT UR4, UR5, 0x1, URZ, 0xc0, !UPT ;  /* 0x0000000105040892 */ /* 0x000fe4000f8ec03f */
[----:B------:R-:W-:-:S12]  /*11a0*/  UIMAD UR5, UR5, -0x16, UR14 ;  /* 0xffffffea050578a4 */ /* 0x000fd8000f8e020e */
.L_x_12:
[----:B------:R-:W-:Y:S01]  /*11b0*/  IMAD.MOV.U32 R8, RZ, RZ, -0x1 ;  /* 0xffffffffff087424 */ /* 0x000fe200078e00ff */
[----:B------:R-:W-:Y:S01]  /*11c0*/  ISETP.GE.U32.AND P0, PT, R17, UR18, PT ;  /* 0x0000001211007c0c */ /* 0x000fe2000bf06070 */
[----:B------:R-:W-:Y:S01]  /*11d0*/  IMAD.MOV.U32 R6, RZ, RZ, -0x1 ;  /* 0xffffffffff067424 */ /* 0x000fe200078e00ff */
[----:B------:R-:W-:Y:S01]  /*11e0*/  PRMT R0, RZ, 0x7610, R0 ;  /* 0x00007610ff007816 */ /* 0x000fe20000000000 */
[----:B------:R-:W-:Y:S01]  /*11f0*/  IMAD.MOV.U32 R7, RZ, RZ, -0x1 ;  /* 0xffffffffff077424 */ /* 0x000fe200078e00ff */
[----:B------:R2:W-:Y:S01]  /*1200*/  STL [R1+0x8c], R8 ;  /* 0x00008c0801007387 */ /* 0x0005e20000100800 */
[----:B------:R-:W-:-:S03]  /*1210*/  ISETP.GE.U32.AND.EX P0, PT, R22, UR19, PT, P0 ;  /* 0x0000001316007c0c */ /* 0x000fc6000bf06100 */
[----:B------:R2:W-:Y:S04]  /*1220*/  STL [R1+0x7c], R6 ;  /* 0x00007c0601007387 */ /* 0x0005e80000100800 */
[----:B------:R2:W-:Y:S06]  /*1230*/  STL [R1+0x90], R7 ;  /* 0x0000900701007387 */ /* 0x0005ec0000100800 */
[----:B------:R-:W-:Y:S05]  /*1240*/  @P0 BRA `(.L_x_13) ;  /* 0x0000000400380947 */ /* 0x000fea0003800000 */
[----:B------:R-:W3:Y:S01]  /*1250*/  LDC.64 R18, c[0x0][0x628] ;  /* 0x00018a00ff127b82 */ /* 0x000ee20000000a00 */
[----:B--2---:R-:W-:Y:S02]  /*1260*/  IMAD.MOV.U32 R6, RZ, RZ, R17 ;  /* 0x000000ffff067224 */ /* 0x004fe400078e0011 */
[----:B------:R-:W-:-:S05]  /*1270*/  IMAD.MOV.U32 R7, RZ, RZ, R22 ;  /* 0x000000ffff077224 */ /* 0x000fca00078e0016 */
[----:B------:R-:W2:Y:S08]  /*1280*/  LDC R0, c[0x0][0x630] ;  /* 0x00018c00ff007b82 */ /* 0x000eb00000000800 */
[----:B------:R-:W4:Y:S01]  /*1290*/  LDC.64 R20, c[0x0][0x620] ;  /* 0x00018800ff147b82 */ /* 0x000f220000000a00 */
[----:B---3--:R-:W-:-:S04]  /*12a0*/  ISETP.NE.U32.AND P0, PT, R18, RZ, PT ;  /* 0x000000ff1200720c */ /* 0x008fc80003f05070 */
[----:B------:R-:W-:-:S13]  /*12b0*/  ISETP.NE.AND.EX P0, PT, R19, RZ, PT, P0 ;  /* 0x000000ff1300720c */ /* 0x000fda0003f05300 */
[----:B--2-4-:R-:W-:Y:S05]  /*12c0*/  @!P0 BRA `(.L_x_14) ;  /* 0x0000000000288947 */ /* 0x014fea0003800000 */
[----:B------:R-:W2:Y:S02]  /*12d0*/  LDC R11, c[0x0][0x634] ;  /* 0x00018d00ff0b7b82 */ /* 0x000ea40000000800 */
[----:B--2---:R-:W-:-:S05]  /*12e0*/  IADD3 R11, P0, R17, R11, RZ ;  /* 0x0000000b110b7210 */ /* 0x004fca0007f1e0ff */
[----:B0-----:R-:W-:-:S04]  /*12f0*/  IMAD.X R13, RZ, RZ, R22, P0 ;  /* 0x000000ffff0d7224 */ /* 0x001fc800000e0616 */
[----:B------:R-:W-:-:S04]  /*1300*/  IMAD.WIDE.U32 R6, R13, R18, RZ ;  /* 0x000000120d067225 */ /* 0x000fc800078e00ff */
[----:B------:R-:W-:-:S04]  /*1310*/  IMAD.WIDE.U32 R8, P0, R11, R19, R6 ;  /* 0x000000130b087225 */ /* 0x000fc80007800006 */
[----:B------:R-:W-:-:S04]  /*1320*/  IMAD.WIDE.U32 R6, R11, R18, RZ ;  /* 0x000000120b067225 */ /* 0x000fc800078e00ff */
[----:B------:R-:W-:Y:S01]  /*1330*/  IMAD.X R11, RZ, RZ, RZ, P0 ;  /* 0x000000ffff0b7224 */ /* 0x000fe200000e06ff */
[----:B------:R-:W-:Y:S01]  /*1340*/  IADD3 RZ, P0, R7, R8, RZ ;  /* 0x0000000807ff7210 */ /* 0x000fe20007f1e0ff */
[----:B------:R-:W-:-:S04]  /*1350*/  IMAD.MOV.U32 R10, RZ, RZ, R9 ;  /* 0x000000ffff0a7224 */ /* 0x000fc800078e0009 */
[----:B------:R-:W-:-:S08]  /*1360*/  IMAD.WIDE.U32.X R6, R13, R19, R10, P0 ;  /* 0x000000130d067225 */ /* 0x000fd000000e040a */
.L_x_14:
[-CC-:B------:R-:W-:Y:S01]  /*1370*/  SHF.R.U64 R27, R6, R0.reuse, R7.reuse ;  /* 0x00000000061b7219 */ /* 0x180fe20000001207 */
[----:B------:R-:W2:Y:S01]  /*1380*/  LDC.64 R24, c[0x0][0x640] ;  /* 0x00019000ff187b82 */ /* 0x000ea20000000a00 */
[----:B------:R-:W-:Y:S01]  /*1390*/  SHF.R.U32.HI R0, RZ, R0, R7 ;  /* 0x00000000ff007219 */ /* 0x000fe20000011607 */
[----:B------:R-:W-:Y:S01]  /*13a0*/  IMAD.MOV.U32 R6, RZ, RZ, R17 ;  /* 0x000000ffff067224 */ /* 0x000fe200078e0011 */
[----:B------:R-:W-:-:S05]  /*13b0*/  IADD3 R9, P0, RZ, -R27, RZ ;  /* 0x8000001bff097210 */ /* 0x000fca0007f1e0ff */
[----:B------:R-:W3:Y:S01]  /*13c0*/  LDC R8, c[0x0][0x618] ;  /* 0x00018600ff087b82 */ /* 0x000ee20000000800 */
[----:B------:R-:W-:-:S04]  /*13d0*/  IMAD.X R7, RZ, RZ, ~R0, P0 ;  /* 0x000000ffff077224 */ /* 0x000fc800000e0e00 */
[-C--:B------:R-:W-:Y:S02]  /*13e0*/  IMAD R0, R7, R20.reuse, RZ ;  /* 0x0000001407007224 */ /* 0x080fe400078e02ff */
[----:B------:R-:W-:Y:S01]  /*13f0*/  IMAD.MOV.U32 R7, RZ, RZ, R22 ;  /* 0x000000ffff077224 */ /* 0x000fe200078e0016 */
[----:B------:R-:W4:Y:S01]  /*1400*/  LDC R11, c[0x0][0x608] ;  /* 0x00018200ff0b7b82 */ /* 0x000f220000000800 */
[----:B-1----:R-:W-:Y:S02]  /*1410*/  IMAD.MOV.U32 R22, RZ, RZ, 0x1 ;  /* 0x00000001ff167424 */ /* 0x002fe400078e00ff */
[----:B------:R-:W-:-:S04]  /*1420*/  IMAD.WIDE.U32 R6, R9, R20, R6 ;  /* 0x0000001409067225 */ /* 0x000fc800078e0006 */
[----:B------:R-:W-:Y:S01]  /*1430*/  IMAD R9, R9, R21, R0 ;  /* 0x0000001509097224 */ /* 0x000fe200078e0200 */
[----:B------:R-:W1:Y:S01]  /*1440*/  LDC R23, c[0x0][0x658] ;  /* 0x00019600ff177b82 */ /* 0x000e620000000800 */
[----:B--2---:R-:W-:Y:S01]  /*1450*/  ISETP.NE.U32.AND P0, PT, R24, RZ, PT ;  /* 0x000000ff1800720c */ /* 0x004fe20003f05070 */
[----:B------:R-:W-:Y:S02]  /*1460*/  IMAD.MOV.U32 R0, RZ, RZ, -0x1 ;  /* 0xffffffffff007424 */ /* 0x000fe400078e00ff */
[----:B------:R-:W-:Y:S01]  /*1470*/  IMAD.IADD R7, R7, 0x1, R9 ;  /* 0x0000000107077824 */ /* 0x000fe200078e0209 */
[----:B------:R-:W-:-:S03]  /*1480*/  ISETP.NE.AND.EX P0, PT, R25, RZ, PT, P0 ;  /* 0x000000ff1900720c */ /* 0x000fc60003f05300 */
[----:B------:R-:W2:Y:S01]  /*1490*/  LDC R21, c[0x0][0x600] ;  /* 0x00018000ff157b82 */ /* 0x000ea20000000800 */
[-CC-:B---3--:R-:W-:Y:S02]  /*14a0*/  SHF.R.U64 R19, R6, R8.reuse, R7.reuse ;  /* 0x0000000806137219 */ /* 0x188fe40000001207 */
[----:B------:R-:W-:-:S05]  /*14b0*/  SHF.R.U32.HI R6, RZ, R8, R7 ;  /* 0x00000008ff067219 */ /* 0x000fca0000011607 */
[----:B------:R-:W3:Y:S01]  /*14c0*/  LDC R18, c[0x0][0x648] ;  /* 0x00019200ff127b82 */ /* 0x000ee20000000800 */
[-CC-:B----4-:R-:W-:Y:S02]  /*14d0*/  SHF.R.U64 R28, R19, R11.reuse, R6.reuse ;  /* 0x0000000b131c7219 */ /* 0x190fe40000001206 */
[----:B------:R-:W-:-:S05]  /*14e0*/  SHF.R.U32.HI R6, RZ, R11, R6 ;  /* 0x0000000bff067219 */ /* 0x000fca0000011606 */
[----:B------:R-:W4:Y:S01]  /*14f0*/  LDC R20, c[0x0][0x638] ;  /* 0x00018e00ff147b82 */ /* 0x000f220000000800 */
[-CC-:B-1----:R-:W-:Y:S02]  /*1500*/  SHF.R.U64 R30, R28, R23.reuse, R6.reuse ;  /* 0x000000171c1e7219 */ /* 0x182fe40000001206 */
[-C--:B------:R-:W-:Y:S02]  /*1510*/  SHF.L.U32 R0, R0, R23.reuse, RZ ;  /* 0x0000001700007219 */ /* 0x080fe400000006ff */
[----:B------:R-:W-:Y:S01]  /*1520*/  SHF.R.U32.HI R7, RZ, R23, R6 ;  /* 0x00000017ff077219 */ /* 0x000fe20000011606 */
[----:B------:R-:W-:Y:S01]  /*1530*/  IMAD.MOV.U32 R6, RZ, RZ, R30 ;  /* 0x000000ffff067224 */ /* 0x000fe200078e001e */
[----:B0-----:R-:W-:Y:S01]  /*1540*/  LOP3.LUT R13, RZ, R0, RZ, 0x33, !PT ;  /* 0x00000000ff0d7212 */ /* 0x001fe200078e33ff */
[----:B------:R-:W0:Y:S01]  /*1550*/  LDC R26, c[0x0][0x610] ;  /* 0x00018400ff1a7b82 */ /* 0x000e220000000800 */
[----:B------:R-:W-:Y:S05]  /*1560*/  @!P0 BRA `(.L_x_15) ;  /* 0x0000000000288947 */ /* 0x000fea0003800000 */
[----:B------:R-:W1:Y:S02]  /*1570*/  LDC R11, c[0x0][0x64c] ;  /* 0x00019300ff0b7b82 */ /* 0x000e640000000800 */
[----:B-1----:R-:W-:-:S05]  /*1580*/  IADD3 R11, P0, R30, R11, RZ ;  /* 0x0000000b1e0b7210 */ /* 0x002fca0007f1e0ff */
[----:B------:R-:W-:-:S04]  /*1590*/  IMAD.X R17, RZ, RZ, R7, P0 ;  /* 0x000000ffff117224 */ /* 0x000fc800000e0607 */
[----:B------:R-:W-:-:S04]  /*15a0*/  IMAD.WIDE.U32 R6, R17, R24, RZ ;  /* 0x0000001811067225 */ /* 0x000fc800078e00ff */
[----:B------:R-:W-:-:S04]  /*15b0*/  IMAD.WIDE.U32 R8, P0, R11, R25, R6 ;  /* 0x000000190b087225 */ /* 0x000fc80007800006 */
[----:B------:R-:W-:-:S04]  /*15c0*/  IMAD.WIDE.U32 R6, R11, R24, RZ ;  /* 0x000000180b067225 */ /* 0x000fc800078e00ff */
[----:B------:R-:W-:Y:S01]  /*15d0*/  IMAD.X R11, RZ, RZ, RZ, P0 ;  /* 0x000000ffff0b7224 */ /* 0x000fe200000e06ff */
[----:B------:R-:W-:Y:S01]  /*15e0*/  IADD3 RZ, P0, R7, R8, RZ ;  /* 0x0000000807ff7210 */ /* 0x000fe20007f1e0ff */
[----:B------:R-:W-:-:S04]  /*15f0*/  IMAD.MOV.U32 R10, RZ, RZ, R9 ;  /* 0x000000ffff0a7224 */ /* 0x000fc800078e0009 */
[----:B------:R-:W-:-:S08]  /*1600*/  IMAD.WIDE.U32.X R6, R17, R25, R10, P0 ;  /* 0x0000001911067225 */ /* 0x000fd000000e040a */
.L_x_15:
[----:B---3--:R-:W-:Y:S01]  /*1610*/  SHF.R.U64 R5, R6, R18, R7 ;  /* 0x0000001206057219 */ /* 0x008fe20000001207 */
[----:B--2---:R-:W-:Y:S01]  /*1620*/  VIADD R6, R21, 0xffffffff ;  /* 0xffffffff15067836 */ /* 0x004fe20000000000 */
[----:B------:R-:W-:Y:S01]  /*1630*/  SHF.L.U32 R0, R22, R23, RZ ;  /* 0x0000001716007219 */ /* 0x000fe200000006ff */
[----:B------:R-:W-:Y:S01]  /*1640*/  @P2 IMAD R14, R15, R16, R4 ;  /* 0x000000100f0e2224 */ /* 0x000fe200078e0204 */
[----:B------:R-:W-:Y:S01]  /*1650*/  LOP3.LUT R13, R28, R13, RZ, 0xc0, !PT ;  /* 0x0000000d1c0d7212 */ /* 0x000fe200078ec0ff */
[----:B------:R-:W-:-:S04]  /*1660*/  IMAD.MOV R7, RZ, RZ, -R5 ;  /* 0x000000ffff077224 */ /* 0x000fc800078e0a05 */
[----:B------:R-:W-:Y:S01]  /*1670*/  IMAD R13, R0, R5, R13 ;  /* 0x00000005000d7224 */ /* 0x000fe200078e020d */
[----:B------:R-:W-:Y:S01]  /*1680*/  LOP3.LUT R5, R19, R6, RZ, 0xc0, !PT ;  /* 0x0000000613057212 */ /* 0x000fe200078ec0ff */
[----:B----4-:R-:W-:Y:S02]  /*1690*/  IMAD R0, R7, R20, R30 ;  /* 0x0000001407007224 */ /* 0x010fe400078e021e */
[----:B------:R-:W-:Y:S02]  /*16a0*/  IMAD.MOV.U32 R6, RZ, RZ, 0x1 ;  /* 0x00000001ff067424 */ /* 0x000fe400078e00ff */
[----:B0-----:R-:W-:Y:S02]  /*16b0*/  IMAD R4, R13, R26, R14 ;  /* 0x0000001a0d047224 */ /* 0x001fe400078e020e */
[----:B------:R-:W-:Y:S01]  /*16c0*/  IMAD R5, R0, R21, R5 ;  /* 0x0000001500057224 */ /* 0x000fe200078e0205 */
[----:B------:R-:W-:-:S04]  /*16d0*/  PRMT R0, R6, 0x7610, R0 ;  /* 0x0000761006007816 */ /* 0x000fc80000000000 */
[----:B------:R-:W-:Y:S02]  /*16e0*/  SEL R6, R5, R4, !P2 ;  /* 0x0000000405067207 */ /* 0x000fe40005000000 */
[----:B------:R-:W-:-:S03]  /*16f0*/  SEL R4, R4, R5, !P2 ;  /* 0x0000000504047207 */ /* 0x000fc60005000000 */
[----:B------:R3:W-:Y:S04]  /*1700*/  STL [R1+0x90], R6 ;  /* 0x0000900601007387 */ /* 0x0007e80000100800 */
[----:B------:R3:W-:Y:S04]  /*1710*/  STL [R1+0x7c], R27 ;  /* 0x00007c1b01007387 */ /* 0x0007e80000100800 */
[----:B------:R3:W-:Y:S02]  /*1720*/  STL [R1+0x8c], R4 ;  /* 0x00008c0401007387 */ /* 0x0007e40000100800 */
.L_x_13:
[----:B------:R-:W-:Y:S05]  /*1730*/  @!P1 BRA `(.L_x_16) ;  /* 0x00000000000c9947 */ /* 0x000fea0003800000 */
[----:B------:R-:W-:Y:S01]  /*1740*/  UCGABAR_WAIT ;  /* 0x0000000000007dc7 */ /* 0x000fe20008000000 */
[----:B------:R-:W-:Y:S01]  /*1750*/  CCTL.IVALL ;  /* 0x00000000ff00798f */ /* 0x000fe20002000000 */
[----:B------:R-:W-:Y:S05]  /*1760*/  BRA `(.L_x_17) ;  /* 0x0000000000047947 */ /* 0x000fea0003800000 */
.L_x_16:
[----:B------:R-:W-:Y:S06]  /*1770*/  BAR.SYNC.DEFER_BLOCKING 0x0 ;  /* 0x0000000000007b1d */ /* 0x000fec0000010000 */
.L_x_17:
[----:B------:R-:W-:Y:S05]  /*1780*/  @!P3 BRA `(.L_x_18) ;  /* 0x000000d800d8b947 */ /* 0x000fea0003800000 */
[----:B------:R-:W-:-:S06]  /*1790*/  UISETP.GT.U32.AND UP0, UPT, UR12, 0x1, UPT ;  /* 0x000000010c00788c */ /* 0x000fcc000bf04070 */
[----:B------:R-:W-:-:S13]  /*17a0*/  PLOP3.LUT P0, PT, PT, PT, UP0, 0x80, 0x0 ;  /* 0x000000000000781c */ /* 0x000fda0003f0f008 */
[----:B------:R-:W-:Y:S05]  /*17b0*/  @P0 EXIT ;  /* 0x000000000000094d */ /* 0x000fea0003800000 */
.L_x_19:
[----:B------:R-:W-:-:S08]  /*17c0*/  NOP ;  /* 0x0000000000007918 */ /* 0x000fd00000000000 */
[----:B------:R-:W4:Y:S02]  /*17d0*/  USETMAXREG.TRY_ALLOC.CTAPOOL UP0, 0xe8 ;  /* 0x000000e8000079c8 */ /* 0x000f240008000600 */
[----:B----4-:R-:W-:-:S13]  /*17e0*/  PLOP3.LUT P0, PT, PT, PT, UP0, 0x80, 0x0 ;  /* 0x000000000000781c */ /* 0x010fda0003f0f008 */
[----:B------:R-:W-:Y:S05]  /*17f0*/  @!P0 BRA `(.L_x_19) ;  /* 0xfffffffc00f08947 */ /* 0x000fea000383ffff */
[----:B------:R-:W-:-:S13]  /*1800*/  LOP3.LUT P0, RZ, R0, 0xff, RZ, 0xc0, !PT ;  /* 0x000000ff00ff7812 */ /* 0x000fda000780c0ff */
[----:B------:R-:W-:Y:S05]  /*1810*/  @!P0 EXIT ;  /* 0x000000000000894d */ /* 0x000fea0003800000 */
[----:B------:R-:W4:Y:S01]  /*1820*/  S2UR UR6, SR_CgaCtaId ;  /* 0x00000000000679c3 */ /* 0x000f220000008800 */
[CC--:B------:R-:W-:Y:S01]  /*1830*/  LEA.HI R0, R12.reuse, R3.reuse, RZ, 0x2 ;  /* 0x000000030c007211 */ /* 0x0c0fe200078f10ff */
[----:B------:R-:W-:Y:S01]  /*1840*/  UIADD3 UR7, UR17, -0x1, URZ ;  /* 0xffffffff11077890 */ /* 0x000fe2000fffe03f */
[----:B------:R-:W-:Y:S01]  /*1850*/  LEA.HI R3, R12, R3, RZ, 0x5 ;  /* 0x000000030c037211 */ /* 0x000fe200078f28ff */
[----:B------:R-:W-:Y:S01]  /*1860*/  UMOV UR12, 0x400 ;  /* 0x00000400000c7882 */ /* 0x000fe20000000000 */
[--C-:B------:R-:W-:Y:S01]  /*1870*/  SHF.R.S32.HI R2, RZ, 0x2, R0.reuse ;  /* 0x00000002ff027819 */ /* 0x100fe20000011400 */
[----:B------:R-:W-:Y:S01]  /*1880*/  UISETP.LT.AND UP0, UPT, UR14, 0x1, UPT ;  /* 0x000000010e00788c */ /* 0x000fe2000bf01270 */
[----:B------:R-:W-:Y:S01]  /*1890*/  SHF.R.S32.HI R5, RZ, 0x1f, R0 ;  /* 0x0000001fff057819 */ /* 0x000fe20000011400 */
[----:B------:R-:W-:Y:S02]  /*18a0*/  ULOP3.LUT UR27, UR13, 0x1, URZ, 0xfc, !UPT ;  /* 0x000000010d1b7892 */ /* 0x000fe4000f8efc3f */
[----:B------:R-:W-:Y:S01]  /*18b0*/  USEL UR16, UR14, 0x1, UP0 ;  /* 0x000000010e107887 */ /* 0x000fe20008000000 */
[----:B------:R-:W-:Y:S01]  /*18c0*/  LEA.HI R5, R5, R2, RZ, 0x3 ;  /* 0x0000000205057211 */ /* 0x000fe200078f18ff */
[----:B------:R-:W-:-:S02]  /*18d0*/  UISETP.NE.AND UP0, UPT, UR7, URZ, UPT ;  /* 0x0000003f0700728c */ /* 0x000fc4000bf05270 */
[----:B------:R-:W-:Y:S01]  /*18e0*/  USHF.L.U32 UR28, UR14, 0x1, URZ ;  /* 0x000000010e1c7899 */ /* 0x000fe2000800063f */
[----:B------:R-:W-:Y:S01]  /*18f0*/  LOP3.LUT R5, R5, 0xfffffff8, RZ, 0xc0, !PT ;  /* 0xfffffff805057812 */ /* 0x000fe200078ec0ff */
[----:B------:R-:W-:Y:S02]  /*1900*/  UIADD3 UR16, -UR16, UR14, URZ ;  /* 0x0000000e10107290 */ /* 0x000fe4000fffe13f */
[----:B------:R-:W-:Y:S02]  /*1910*/  USEL UR30, URZ, 0x1, UP0 ;  /* 0x000000013f1e7887 */ /* 0x000fe40008000000 */
[----:B------:R-:W-:Y:S01]  /*1920*/  IMAD.IADD R2, R2, 0x1, -R5 ;  /* 0x0000000102027824 */ /* 0x000fe200078e0a05 */
[----:B------:R-:W-:Y:S01]  /*1930*/  SHF.R.S32.HI R5, RZ, 0x5, R3 ;  /* 0x00000005ff057819 */ /* 0x000fe20000011403 */
[----:B----4-:R-:W-:-:S03]  /*1940*/  ULEA UR12, UR6, UR12, 0x18 ;  /* 0x0000000c060c7291 */ /* 0x010fc6000f8ec03f */
[--C-:B------:R-:W-:Y:S01]  /*1950*/  SHF.R.S32.HI R3, RZ, 0x1f, R2.reuse ;  /* 0x0000001fff037819 */ /* 0x100fe20000011402 */
[----:B------:R-:W-:Y:S01]  /*1960*/  USHF.L.U32 UR6, UR7, 0x3, URZ ;  /* 0x0000000307067899 */ /* 0x000fe2000800063f */
[C-C-:B------:R-:W-:Y:S01]  /*1970*/  IMAD R0, R5.reuse, -0x10, -R2.reuse ;  /* 0xfffffff005007824 */ /* 0x140fe200078e0a02 */
[----:B------:R-:W-:Y:S02]  /*1980*/  UIADD3 UR29, UR12, 0x170, URZ ;  /* 0x000001700c1d7890 */ /* 0x000fe4000fffe03f */
[----:B------:R-:W-:Y:S01]  /*1990*/  ULOP3.LUT UR6, UR6, 0x8, URZ, 0xc0, !UPT ;  /* 0x0000000806067892 */ /* 0x000fe2000f8ec03f */
[----:B------:R-:W-:Y:S01]  /*19a0*/  IMAD.WIDE R2, R5, 0x10, R2 ;  /* 0x0000001005027825 */ /* 0x000fe200078e0202 */
[----:B------:R-:W-:Y:S02]  /*19b0*/  ULEA UR17, UR17, UR29, 0x3 ;  /* 0x0000001d11117291 */ /* 0x000fe4000f8e183f */
[----:B------:R-:W-:Y:S02]  /*19c0*/  ULOP3.LUT UR31, UR6, 0x8, URZ, 0x3c, !UPT ;  /* 0x00000008061f7892 */ /* 0x000fe4000f8e3c3f */
[----:B------:R-:W-:-:S03]  /*19d0*/  ULOP3.LUT UR18, UR6, 0x18, URZ, 0x3c, !UPT ;  /* 0x0000001806127892 */ /* 0x000fc6000f8e3c3f */
[----:B------:R-:W-:Y:S02]  /*19e0*/  ULDC UR6, c[0x0][0x284] ;  /* 0x0000a10000067ab9 */ /* 0x000fe40000000800 */
[----:B------:R-:W-:-:S05]  /*19f0*/  VIADD R0, R0, UR6 ;  /* 0x0000000600007c36 */ /* 0x000fca0008000000 */
[----:B------:R4:W-:Y:S04]  /*1a00*/  STL [R1+0x94], R0 ;  /* 0x0000940001007387 */ /* 0x0009e80000100800 */
[----:B------:R4:W-:Y:S02]  /*1a10*/  STL.64 [R1+0x98], R2 ;  /* 0x0000980201007387 */ /* 0x0009e40000100a00 */
.L_x_302:
[----:B----4-:R-:W-:Y:S01]  /*1a20*/  IMAD.U32 R0, RZ, RZ, UR30 ;  /* 0x0000001eff007e24 */ /* 0x010fe2000f8e00ff */
[----:B0-2---:R-:W4:Y:S01]  /*1a30*/  LDC R2, c[0x0][0x28c] ;  /* 0x0000a300ff027b82 */ /* 0x005f220000000800 */
[----:B------:R-:W-:Y:S01]  /*1a40*/  UMOV UR6, URZ ;  /* 0x0000003f00067c82 */ /* 0x000fe20008000000 */
[----:B------:R-:W-:Y:S02]  /*1a50*/  UMOV UR19, UR5 ;  /* 0x0000000500137c82 */ /* 0x000fe40008000000 */
[----:B------:R-:W-:-:S04]  /*1a60*/  SHF.L.U32 R0, R0, 0x1f, RZ ;  /* 0x0000001f00007819 */ /* 0x000fc800000006ff */
[----:B------:R-:W5:Y:S01]  /*1a70*/  SYNCS.PHASECHK.TRANS64.TRYWAIT P0, [UR17+-0x8], R0 ;  /* 0xfffff800ff0075a7 */ /* 0x000f620008000151 */
[----:B----4-:R-:W-:Y:S01]  /*1a80*/  ISETP.GE.AND P1, PT, R2, 0x1, PT ;  /* 0x000000010200780c */ /* 0x010fe20003f26270 */
[----:B-----5:R-:W-:-:S12]  /*1a90*/  @!P0 BRA `(.L_x_20) ;  /* 0x000000f400148947 */ /* 0x020fd80003800000 */
.L_x_342:
[----:B------:R0:W-:Y:S01]  /*1aa0*/  STL [R1+0x74], RZ ;  /* 0x000074ff01007387 */ /* 0x0001e20000100800 */
[----:B------:R-:W-:Y:S01]  /*1ab0*/  UMOV UR7, URZ ;  /* 0x0000003f00077c82 */ /* 0x000fe20008000000 */
[----:B------:R-:W-:Y:S01]  /*1ac0*/  UMOV UR8, URZ ;  /* 0x0000003f00087c82 */ /* 0x000fe20008000000 */
[----:B----4-:R-:W-:Y:S01]  /*1ad0*/  IMAD.MOV.U32 R0, RZ, RZ, RZ ;  /* 0x000000ffff007224 */ /* 0x010fe200078e00ff */
[----:B------:R4:W-:Y:S01]  /*1ae0*/  STL [R1+0x70], RZ ;  /* 0x000070ff01007387 */ /* 0x0009e20000100800 */
[----:B------:R-:W-:Y:S02]  /*1af0*/  CS2R R2, SRZ ;  /* 0x0000000000027805 */ /* 0x000fe4000001ff00 */
[----:B---3--:R-:W-:Y:S02]  /*1b00*/  CS2R R4, SRZ ;  /* 0x0000000000047805 */ /* 0x008fe4000001ff00 */
[----:B--2---:R-:W-:Y:S01]  /*1b10*/  CS2R R6, SRZ ;  /* 0x0000000000067805 */ /* 0x004fe2000001ff00 */
[----:B------:R4:W-:Y:S01]  /*1b20*/  STL [R1+0x6c], RZ ;  /* 0x00006cff01007387 */ /* 0x0009e20000100800 */
[----:B------:R-:W-:-:S02]  /*1b30*/  CS2R R8, SRZ ;  /* 0x0000000000087805 */ /* 0x000fc4000001ff00 */
[----:B0-----:R-:W-:Y:S02]  /*1b40*/  CS2R R10, SRZ ;  /* 0x00000000000a7805 */ /* 0x001fe4000001ff00 */
[----:B------:R-:W-:Y:S01]  /*1b50*/  CS2R R12, SRZ ;  /* 0x00000000000c7805 */ /* 0x000fe2000001ff00 */
[----:B------:R4:W-:Y:S01]  /*1b60*/  STL [R1+0x68], RZ ;  /* 0x000068ff01007387 */ /* 0x0009e20000100800 */
[----:B------:R-:W-:Y:S02]  /*1b70*/  CS2R R14, SRZ ;  /* 0x00000000000e7805 */ /* 0x000fe4000001ff00 */
[----:B-1----:R-:W-:Y:S02]  /*1b80*/  CS2R R16, SRZ ;  /* 0x0000000000107805 */ /* 0x002fe4000001ff00 */
[----:B------:R-:W-:Y:S01]  /*1b90*/  CS2R R18, SRZ ;  /* 0x0000000000127805 */ /* 0x000fe2000001ff00 */
[----:B------:R4:W-:Y:S01]  /*1ba0*/  STL [R1+0x64], RZ ;  /* 0x000064ff01007387 */ /* 0x0009e20000100800 */
[----:B------:R-:W-:-:S02]  /*1bb0*/  CS2R R20, SRZ ;  /* 0x0000000000147805 */ /* 0x000fc4000001ff00 */
[----:B------:R-:W-:Y:S02]  /*1bc0*/  CS2R R22, SRZ ;  /* 0x0000000000167805 */ /* 0x000fe4000001ff00 */
[----:B------:R-:W-:Y:S01]  /*1bd0*/  CS2R R152, SRZ ;  /* 0x0000000000987805 */ /* 0x000fe2000001ff00 */
[----:B------:R4:W-:Y:S01]  /*1be0*/  STL [R1+0x60], RZ ;  /* 0x000060ff01007387 */ /* 0x0009e20000100800 */
[----:B------:R-:W-:Y:S02]  /*1bf0*/  CS2R R154, SRZ ;  /* 0x00000000009a7805 */ /* 0x000fe4000001ff00 */
[----:B------:R-:W-:Y:S02]  /*1c00*/  CS2R R156, SRZ ;  /* 0x00000000009c7805 */ /* 0x000fe4000001ff00 */
        /* <DEDUP_REMOVED lines=46> */
[----:B------:R-:W-:Y:S01]  /*1ef0*/  IMAD.MOV.U32 R226, RZ, RZ, RZ ;  /* 0x000000ffffe27224 */ /* 0x000fe200078e00ff */
[----:B------:R-:W-:Y:S01]  /*1f00*/  CS2R R24, SRZ ;  /* 0x0000000000187805 */ /* 0x000fe2000001ff00 */
[----:B------:R-:W-:Y:S01]  /*1f10*/  IMAD.U32 R227, RZ, RZ, UR4 ;  /* 0x00000004ffe37e24 */ /* 0x000fe2000f8e00ff */
[----:B------:R4:W-:Y:S01]  /*1f20*/  STL [R1+0x2c], RZ ;  /* 0x00002cff01007387 */ /* 0x0009e20000100800 */
[----:B------:R-:W-:Y:S02]  /*1f30*/  CS2R R26, SRZ ;  /* 0x00000000001a7805 */ /* 0x000fe4000001ff00 */
[----:B------:R-:W-:-:S02]  /*1f40*/  CS2R R28, SRZ ;  /* 0x00000000001c7805 */ /* 0x000fc4000001ff00 */
[----:B------:R-:W-:Y:S01]  /*1f50*/  CS2R R30, SRZ ;  /* 0x00000000001e7805 */ /* 0x000fe2000001ff00 */
[----:B------:R4:W-:Y:S01]  /*1f60*/  STL [R1+0x28], RZ ;  /* 0x000028ff01007387 */ /* 0x0009e20000100800 */
[----:B------:R-:W-:Y:S02]  /*1f70*/  CS2R R32, SRZ ;  /* 0x0000000000207805 */ /* 0x000fe4000001ff00 */
[----:B------:R-:W-:Y:S02]  /*1f80*/  CS2R R34, SRZ ;  /* 0x0000000000227805 */ /* 0x000fe4000001ff00 */
[----:B------:R-:W-:Y:S01]  /*1f90*/  CS2R R36, SRZ ;  /* 0x0000000000247805 */ /* 0x000fe2000001ff00 */
        /* <DEDUP_REMOVED lines=36> */
[----:B------:R4:W-:Y:S01]  /*21e0*/  STL [R1], RZ ;  /* 0x000000ff01007387 */ /* 0x0009e20000100800 */
[----:B------:R-:W-:Y:S02]  /*21f0*/  CS2R R92, SRZ ;  /* 0x00000000005c7805 */ /* 0x000fe4000001ff00 */
[----:B------:R-:W-:Y:S02]  /*2200*/  CS2R R94, SRZ ;  /* 0x00000000005e7805 */ /* 0x000fe4000001ff00 */
[----:B------:R-:W-:Y:S02]  /*2210*/  CS2R R96, SRZ ;  /* 0x0000000000607805 */ /* 0x000fe4000001ff00 */
[----:B------:R-:W-:Y:S02]  /*2220*/  CS2R R98, SRZ ;  /* 0x0000000000627805 */ /* 0x000fe4000001ff00 */
[----:B------:R-:W-:-:S02]  /*2230*/  CS2R R100, SRZ ;  /* 0x0000000000647805 */ /* 0x000fc4000001ff00 */
[----:B------:R-:W-:Y:S02]  /*2240*/  CS2R R102, SRZ ;  /* 0x0000000000667805 */ /* 0x000fe4000001ff00 */
        /* <DEDUP_REMOVED lines=23> */
[----:B------:R-:W-:Y:S01]  /*23c0*/  CS2R R150, SRZ ;  /* 0x0000000000967805 */ /* 0x000fe2000001ff00 */
[----:B----4-:R-:W-:Y:S06]  /*23d0*/  @!P1 BRA `(.L_x_21) ;  /* 0x0000001000609947 */ /* 0x010fec0003800000 */
[----:B------:R-:W-:-:S06]  /*23e0*/  UISETP.NE.AND UP0, UPT, UR27, 0x3, UPT ;  /* 0x000000031b00788c */ /* 0x000fcc000bf05270 */
[----:B------:R-:W-:-:S13]  /*23f0*/  PLOP3.LUT P1, PT, PT, PT, UP0, 0x80, 0x0 ;  /* 0x000000000000781c */ /* 0x000fda0003f2f008 */
[----:B------:R-:W-:Y:S05]  /*2400*/  @!P1 BRA `(.L_x_22) ;  /* 0x0000000000049947 */ /* 0x000fea0003800000 */
[----:B------:R-:W-:Y:S01]  /*2410*/  BPT.TRAP 0x1 ;  /* 0x000000040000795c */ /* 0x000fe20000300000 */
.L_x_22:
[----:B------:R-:W-:Y:S01]  /*2420*/  ULEA UR6, UR5, UR12, 0x3 ;  /* 0x0000000c05067291 */ /* 0x000fe2000f8e183f */
[----:B------:R-:W-:-:S05]  /*2430*/  IMAD.U32 R0, RZ, RZ, UR4 ;  /* 0x00000004ff007e24 */ /* 0x000fca000f8e00ff */
[----:B------:R-:W-:-:S04]  /*2440*/  SHF.L.U32 R0, R0, 0x1f, RZ ;  /* 0x0000001f00007819 */ /* 0x000fc800000006ff */
[----:B------:R0:W1:Y:S01]  /*2450*/  SYNCS.PHASECHK.TRANS64.TRYWAIT P0, [UR6], R0 ;  /* 0x00000000ff0075a7 */ /* 0x0000620008000146 */
[----:B------:R-:W-:Y:S05]  /*2460*/  @!P1 BRA `(.L_x_23) ;  /* 0x0000000000049947 */ /* 0x000fea0003800000 */
[----:B------:R-:W-:Y:S01]  /*2470*/  BPT.TRAP 0x1 ;  /* 0x000000040000795c */ /* 0x000fe20000300000 */
.L_x_23:
[----:B-1----:R-:W-:Y:S05]  /*2480*/  @P0 BRA `(.L_x_24) ;  /* 0x0000000000080947 */ /* 0x002fea0003800000 */
[----:B------:R-:W1:Y:S02]  /*2490*/  SYNCS.PHASECHK.TRANS64.TRYWAIT P0, [UR6], R0 ;  /* 0x00000000ff0075a7 */ /* 0x000e640008000146 */
[----:B-1----:R-:W-:Y:S05]  /*24a0*/  @!P0 BRA `(.L_x_25) ;  /* 0x000000e800a88947 */ /* 0x002fea0003800000 */
.L_x_24:
[----:B------:R2:W-:Y:S01]  /*24b0*/  STL [R1+0x74], RZ ;  /* 0x000074ff01007387 */ /* 0x0005e20000100800 */
[----:B------:R-:W-:Y:S01]  /*24c0*/  UIADD3 UR7, UR12, 0xb280, URZ ;  /* 0x0000b2800c077890 */ /* 0x000fe2000fffe03f */
[----:B------:R-:W-:Y:S01]  /*24d0*/  WARPGROUP.ARRIVE ;  /* 0x00000000000079c5 */ /* 0x000fe20000000000 */
[----:B------:R-:W-:Y:S01]  /*24e0*/  UIADD3 UR6, UR12, 0x280, URZ ;  /* 0x000002800c067890 */ /* 0x000fe2000fffe03f */
[----:B------:R2:W-:Y:S01]  /*24f0*/  STL [R1+0x70], RZ ;  /* 0x000070ff01007387 */ /* 0x0005e20000100800 */
[----:B------:R-:W-:Y:S01]  /*2500*/  USHF.R.U32.HI UR7, URZ, 0x4, UR7 ;  /* 0x000000043f077899 */ /* 0x000fe20008011607 */
[----:B01----:R-:W-:Y:S01]  /*2510*/  IMAD.MOV.U32 R0, RZ, RZ, RZ ;  /* 0x000000ffff007224 */ /* 0x003fe200078e00ff */
[----:B------:R-:W-:Y:S01]  /*2520*/  USHF.R.U32.HI UR6, URZ, 0x4, UR6 ;  /* 0x000000043f067899 */ /* 0x000fe20008011606 */
[----:B------:R2:W-:Y:S01]  /*2530*/  STL [R1+0x6c], RZ ;  /* 0x00006cff01007387 */ /* 0x0005e20000100800 */
[----:B------:R-:W-:Y:S01]  /*2540*/  ULOP3.LUT UR7, UR7, 0x3fff, URZ, 0xc0, !UPT ;  /* 0x00003fff07077892 */ /* 0x000fe2000f8ec03f */
[----:B------:R-:W-:Y:S01]  /*2550*/  CS2R R2, SRZ ;  /* 0x0000000000027805 */ /* 0x000fe2000001ff00 */
[----:B------:R-:W-:Y:S01]  /*2560*/  ULOP3.LUT UR6, UR6, 0x3fff, URZ, 0xc0, !UPT ;  /* 0x00003fff06067892 */ /* 0x000fe2000f8ec03f */
[----:B------:R2:W-:Y:S01]  /*2570*/  STL [R1+0x68], RZ ;  /* 0x000068ff01007387 */ /* 0x0005e20000100800 */
[----:B------:R-:W-:Y:S01]  /*2580*/  ULOP3.LUT UR7, UR7, 0x10000, URZ, 0xfc, !UPT ;  /* 0x0001000007077892 */ /* 0x000fe2000f8efc3f */
[----:B------:R-:W-:Y:S01]  /*2590*/  CS2R R4, SRZ ;  /* 0x0000000000047805 */ /* 0x000fe2000001ff00 */
[----:B------:R-:W-:Y:S01]  /*25a0*/  ULOP3.LUT UR6, UR6, 0x10000, URZ, 0xfc, !UPT ;  /* 0x0001000006067892 */ /* 0x000fe2000f8efc3f */
[----:B------:R2:W-:Y:S01]  /*25b0*/  STL [R1+0x64], RZ ;  /* 0x000064ff01007387 */ /* 0x0005e20000100800 */
[----:B------:R-:W-:Y:S01]  /*25c0*/  ULEA UR10, UR5, UR7, 0x9 ;  /* 0x00000007050a7291 */ /* 0x000fe2000f8e483f */
[----:B------:R-:W-:Y:S01]  /*25d0*/  CS2R R6, SRZ ;  /* 0x0000000000067805 */ /* 0x000fe2000001ff00 */
[----:B------:R-:W-:Y:S01]  /*25e0*/  ULEA UR8, UR5, UR6, 0x7 ;  /* 0x0000000605087291 */ /* 0x000fe2000f8e383f */
[----:B------:R2:W-:Y:S01]  /*25f0*/  STL [R1+0x60], RZ ;  /* 0x000060ff01007387 */ /* 0x0005e20000100800 */
[----:B------:R-:W-:Y:S01]  /*2600*/  ULDC UR7, c[0x0][0x50c] ;  /* 0x0001430000077ab9 */ /* 0x000fe20000000800 */
[----:B------:R-:W-:Y:S01]  /*2610*/  UMOV UR9, 0xc0000010 ;  /* 0xc000001000097882 */ /* 0x000fe20000000000 */
[----:B------:R-:W-:Y:S01]  /*2620*/  UISETP.NE.AND UP0, UPT, UR7, 0x1, UPT ;  /* 0x000000010700788c */ /* 0x000fe2000bf05270 */
[----:B------:R2:W-:Y:S01]  /*2630*/  STL [R1+0x5c], RZ ;  /* 0x00005cff01007387 */ /* 0x0005e20000100800 */
[----:B------:R-:W-:Y:S01]  /*2640*/  UMOV UR11, 0xc0000010 ;  /* 0xc0000010000b7882 */ /* 0x000fe20000000000 */
[----:B------:R-:W-:Y:S01]  /*2650*/  UMOV UR6, 0x1 ;  /* 0x0000000100067882 */ /* 0x000fe20000000000 */
[----:B------:R-:W-:Y:S01]  /*2660*/  USEL UR7, URZ, 0x1, UP0 ;  /* 0x000000013f077887 */ /* 0x000fe20008000000 */
[----:B------:R2:W-:Y:S01]  /*2670*/  STL [R1+0x58], RZ ;  /* 0x000058ff01007387 */ /* 0x0005e20000100800 */
[----:B------:R-:W-:Y:S01]  /*2680*/  QGMMA.64x256x32.F32.E5M2.E5M2 R24, gdesc[UR8], RZ, !UPT, gsb0 ;  /* 0x03e00000081879f3 */ /* 0x000fe2000c0038ff */
[----:B------:R-:W-:-:S02]  /*2690*/  CS2R R8, SRZ ;  /* 0x0000000000087805 */ /* 0x000fc4000001ff00 */
[----:B------:R-:W-:Y:S01]  /*26a0*/  CS2R R10, SRZ ;  /* 0x00000000000a7805 */ /* 0x000fe2000001ff00 */
[----:B------:R2:W-:Y:S01]  /*26b0*/  STL [R1+0x54], RZ ;  /* 0x000054ff01007387 */ /* 0x0005e20000100800 */
[----:B------:R-:W-:Y:S02]  /*26c0*/  ISETP.NE.AND P0, PT, RZ, UR7, PT ;  /* 0x00000007ff007c0c */ /* 0x000fe4000bf05270 */
        /* <DEDUP_REMOVED lines=56> */
[----:B------:R-:W-:Y:S01]  /*2a50*/  CS2R R224, SRZ ;  /* 0x0000000000e07805 */ /* 0x000fe2000001ff00 */
[----:B------:R-:W-:Y:S01]  /*2a60*/  IMAD.MOV.U32 R226, RZ, RZ, RZ ;  /* 0x000000ffffe27224 */ /* 0x000fe200078e00ff */
[----:B------:R2:W-:Y:S04]  /*2a70*/  STL [R1+0x18], RZ ;  /* 0x000018ff01007387 */ /* 0x0005e80000100800 */
[----:B------:R2:W-:Y:S04]  /*2a80*/  STL [R1+0x14], RZ ;  /* 0x000014ff01007387 */ /* 0x0005e80000100800 */
[----:B------:R2:W-:Y:S04]  /*2a90*/  STL [R1+0x10], RZ ;  /* 0x000010ff01007387 */ /* 0x0005e80000100800 */
[----:B------:R2:W-:Y:S04]  /*2aa0*/  STL [R1+0xc], RZ ;  /* 0x00000cff01007387 */ /* 0x0005e80000100800 */
[----:B------:R2:W-:Y:S04]  /*2ab0*/  STL [R1+0x8], RZ ;  /* 0x000008ff01007387 */ /* 0x0005e80000100800 */
[----:B------:R2:W-:Y:S04]  /*2ac0*/  STL [R1+0x4], RZ ;  /* 0x000004ff01007387 */ /* 0x0005e80000100800 */
[----:B------:R2:W-:Y:S01]  /*2ad0*/  STL [R1], RZ ;  /* 0x000000ff01007387 */ /* 0x0005e20000100800 */
[----:B------:R-:W-:Y:S05]  /*2ae0*/  @!P0 BRA `(.L_x_26) ;  /* 0x0000000800808947 */ /* 0x000fea0003800000 */
[----:B------:R-:W-:Y:S02]  /*2af0*/  WARPGROUP.DEPBAR.LE gsb0, 0x0 ;  /* 0x00008000000079c5 */ /* 0x000fe40000010000 */
[----:B------:R-:W-:-:S01]  /*2b00*/  FADD R227, RZ, R122 ;  /* 0x0000007affe37221 */ /* 0x000fc20000000000 */
[----:B------:R-:W-:Y:S01]  /*2b10*/  FADD R226, RZ, R24 ;  /* 0x00000018ffe27221 */ /* 0x000fe20000000000 */
[----:B------:R-:W-:-:S01]  /*2b20*/  FADD R225, RZ, R25 ;  /* 0x00000019ffe17221 */ /* 0x000fc20000000000 */
[----:B------:R-:W-:Y:S01]  /*2b30*/  FADD R224, RZ, R26 ;  /* 0x0000001affe07221 */ /* 0x000fe20000000000 */
[----:B------:R-:W-:-:S01]  /*2b40*/  FADD R223, RZ, R27 ;  /* 0x0000001bffdf7221 */ /* 0x000fc20000000000 */
[----:B------:R0:W-:Y:S01]  /*2b50*/  STL [R1], R227 ;  /* 0x000000e301007387 */ /* 0x0001e20000100800 */
[----:B------:R-:W-:-:S01]  /*2b60*/  FADD R222, RZ, R28 ;  /* 0x0000001cffde7221 */ /* 0x000fc20000000000 */
[----:B------:R-:W-:Y:S01]  /*2b70*/  FADD R221, RZ, R29 ;  /* 0x0000001dffdd7221 */ /* 0x000fe20000000000 */
[----:B------:R-:W-:-:S01]  /*2b80*/  FADD R220, RZ, R30 ;  /* 0x0000001effdc7221 */ /* 0x000fc20000000000 */
[----:B------:R-:W-:Y:S01]  /*2b90*/  FADD R219, RZ, R31 ;  /* 0x0000001fffdb7221 */ /* 0x000fe20000000000 */
[----:B------:R-:W-:-:S01]  /*2ba0*/  FADD R218, RZ, R32 ;  /* 0x00000020ffda7221 */ /* 0x000fc20000000000 */
[----:B------:R-:W-:Y:S01]  /*2bb0*/  FADD R217, RZ, R33 ;  /* 0x00000021ffd97221 */ /* 0x000fe20000000000 */
[----:B------:R-:W-:-:S01]  /*2bc0*/  FADD R216, RZ, R34 ;  /* 0x00000022ffd87221 */ /* 0x000fc20000000000 */
[----:B------:R-:W-:Y:S01]  /*2bd0*/  FADD R215, RZ, R35 ;  /* 0x00000023ffd77221 */ /* 0x000fe20000000000 */
[----:B------:R-:W-:-:S01]  /*2be0*/  FADD R214, RZ, R36 ;  /* 0x00000024ffd67221 */ /* 0x000fc20000000000 */
[----:B0-----:R-:W-:Y:S01]  /*2bf0*/  FADD R227, RZ, R123 ;  /* 0x0000007bffe37221 */ /* 0x001fe20000000000 */
[----:B------:R-:W-:-:S01]  /*2c00*/  FADD R213, RZ, R37 ;  /* 0x00000025ffd57221 */ /* 0x000fc20000000000 */
[----:B------:R-:W-:Y:S01]  /*2c10*/  FADD R212, RZ, R38 ;  /* 0x00000026ffd47221 */ /* 0x000fe20000000000 */
[----:B------:R-:W-:-:S01]  /*2c20*/  FADD R211, RZ, R39 ;  /* 0x00000027ffd37221 */ /* 0x000fc20000000000 */
[----:B------:R-:W-:Y:S01]  /*2c30*/  FADD R210, RZ, R40 ;  /* 0x00000028ffd27221 */ /* 0x000fe20000000000 */
[----:B------:R0:W-:Y:S01]  /*2c40*/  STL [R1+0x4], R227 ;  /* 0x000004e301007387 */ /* 0x0001e20000100800 */
        /* <DEDUP_REMOVED lines=93> */
[----:B------:R-:W-:Y:S01]  /*3220*/  UMOV UR6, URZ ;  /* 0x0000003f00067c82 */ /* 0x000fe20008000000 */
[----:B0-----:R-:W-:-:S05]  /*3230*/  FADD R227, RZ, R130 ;  /* 0x00000082ffe37221 */ /* 0x001fca0000000000 */
[----:B------:R0:W-:Y:S02]  /*3240*/  STL [R1+0x20], R227 ;  /* 0x000020e301007387 */ /* 0x0001e40000100800 */
        /* <DEDUP_REMOVED lines=42> */
.L_x_26:
[----:B------:R-:W-:-:S04]  /*34f0*/  UIADD3 UR19, UR5, 0x1, URZ ;  /* 0x0000000105137890 */ /* 0x000fc8000fffe03f */
[----:B------:R-:W-:-:S04]  /*3500*/  UISETP.NE.AND UP0, UPT, UR19, 0x16, UPT ;  /* 0x000000161300788c */ /* 0x000fc8000bf05270 */
[----:B------:R-:W-:Y:S02]  /*3510*/  USEL UR8, URZ, 0x1, UP0 ;  /* 0x000000013f087887 */ /* 0x000fe40008000000 */
[----:B------:R-:W-:Y:S02]  /*3520*/  USEL UR19, UR19, URZ, UP0 ;  /* 0x0000003f13137287 */ /* 0x000fe40008000000 */
[----:B------:R-:W-:-:S06]  /*3530*/  ULOP3.LUT UR8, UR4, UR8, URZ, 0x3c, !UPT ;  /* 0x0000000804087292 */ /* 0x000fcc000f8e3c3f */
[----:B0-----:R-:W-:Y:S01]  /*3540*/  IMAD.U32 R227, RZ, RZ, UR8 ;  /* 0x00000008ffe37e24 */ /* 0x001fe2000f8e00ff */
[----:B------:R-:W-:-:S06]  /*3550*/  UMOV UR8, 0x1 ;  /* 0x0000000100087882 */ /* 0x000fcc0000000000 */
.L_x_21:
[----:B------:R-:W-:-:S06]  /*3560*/  UISETP.GE.AND UP0, UPT, UR16, 0x1, UPT ;  /* 0x000000011000788c */ /* 0x000fcc000bf06270 */
[----:B------:R-:W-:-:S13]  /*3570*/  PLOP3.LUT P0, PT, PT, PT, UP0, 0x80, 0x0 ;  /* 0x000000000000781c */ /* 0x000fda0003f0f008 */
[----:B------:R-:W-:Y:S05]  /*3580*/  @!P0 BRA `(.L_x_27) ;  /* 0x0000001000908947 */ /* 0x000fea0003800000 */
[----:B------:R-:W-:Y:S01]  /*3590*/  IMAD.U32 R228, RZ, RZ, UR16 ;  /* 0x00000010ffe47e24 */ /* 0x000fe2000f8e00ff */
[----:B------:R-:W-:Y:S01]  /*35a0*/  UMOV UR24, UR5 ;  /* 0x0000000500187c82 */ /* 0x000fe20008000000 */
[----:B------:R-:W-:-:S05]  /*35b0*/  ULDC UR32, c[0x0][0x50c] ;  /* 0x0001430000207ab9 */ /* 0x000fca0000000800 */
.L_x_35:
[----:B------:R-:W-:-:S06]  /*35c0*/  UISETP.NE.AND UP0, UPT, UR27, 0x3, UPT ;  /* 0x000000031b00788c */ /* 0x000fcc000bf05270 */
[----:B------:R-:W-:-:S13]  /*35d0*/  PLOP3.LUT P1, PT, PT, PT, UP0, 0x80, 0x0 ;  /* 0x000000000000781c */ /* 0x000fda0003f2f008 */
[----:B-1---5:R-:W-:Y:S05]  /*35e0*/  @!P1 BRA `(.L_x_28) ;  /* 0x0000000000049947 */ /* 0x022fea0003800000 */
[----:B------:R-:W-:Y:S01]  /*35f0*/  BPT.TRAP 0x1 ;  /* 0x000000040000795c */ /* 0x000fe20000300000 */
.L_x_28:
[----:B------:R-:W-:Y:S01]  /*3600*/  ULEA UR9, UR19, UR12, 0x3 ;  /* 0x0000000c13097291 */ /* 0x000fe2000f8e183f */
[----:B------:R-:W-:-:S08]  /*3610*/  SHF.L.U32 R229, R227, 0x1f, RZ ;  /* 0x0000001fe3e57819 */ /* 0x000fd000000006ff */
[----:B------:R0:W1:Y:S01]  /*3620*/  SYNCS.PHASECHK.TRANS64.TRYWAIT P0, [UR9], R229 ;  /* 0x000000e5ff0075a7 */ /* 0x0000620008000149 */
[----:B------:R-:W-:Y:S05]  /*3630*/  @!P1 BRA `(.L_x_29) ;  /* 0x0000000000049947 */ /* 0x000fea0003800000 */
[----:B------:R-:W-:Y:S01]  /*3640*/  BPT.TRAP 0x1 ;  /* 0x000000040000795c */ /* 0x000fe20000300000 */
.L_x_29:
[----:B-1----:R-:W-:Y:S05]  /*3650*/  @P0 BRA `(.L_x_30) ;  /* 0x0000000000080947 */ /* 0x002fea0003800000 */
[----:B------:R-:W1:Y:S02]  /*3660*/  SYNCS.PHASECHK.TRANS64.TRYWAIT P0, [UR9], R229 ;  /* 0x000000e5ff0075a7 */ /* 0x000e640008000149 */
[----:B-1----:R-:W-:Y:S05]  /*3670*/  @!P0 BRA `(.L_x_31) ;  /* 0x000000d8004c8947 */ /* 0x002fea0003800000 */
.L_x_30:
[----:B------:R-:W-:Y:S01]  /*3680*/  UIADD3 UR9, UR12, 0x280, URZ ;  /* 0x000002800c097890 */ /* 0x000fe2000fffe03f */
[----:B------:R-:W-:Y:S01]  /*3690*/  WARPGROUP.ARRIVE ;  /* 0x00000000000079c5 */ /* 0x000fe20000000000 */
[----:B------:R-:W-:Y:S02]  /*36a0*/  UIADD3 UR10, UR12, 0xb280, URZ ;  /* 0x0000b2800c0a7890 */ /* 0x000fe4000fffe03f */
[----:B------:R-:W-:Y:S02]  /*36b0*/  UISETP.NE.AND UP0, UPT, UR7, URZ, UPT ;  /* 0x0000003f0700728c */ /* 0x000fe4000bf05270 */
[----:B------:R-:W-:Y:S02]  /*36c0*/  USHF.R.U32.HI UR9, URZ, 0x4, UR9 ;  /* 0x000000043f097899 */ /* 0x000fe40008011609 */
[----:B------:R-:W-:Y:S02]  /*36d0*/  USHF.R.U32.HI UR10, URZ, 0x4, UR10 ;  /* 0x000000043f0a7899 */ /* 0x000fe4000801160a */
[----:B------:R-:W-:-:S02]  /*36e0*/  USEL UR8, UR8, URZ, !UP0 ;  /* 0x0000003f08087287 */ /* 0x000fc4000c000000 */
[----:B------:R-:W-:Y:S02]  /*36f0*/  ULOP3.LUT UR9, UR9, 0x3fff, URZ, 0xc0, !UPT ;  /* 0x00003fff09097892 */ /* 0x000fe4000f8ec03f */
[----:B------:R-:W-:Y:S02]  /*3700*/  ULOP3.LUT UR10, UR10, 0x3fff, URZ, 0xc0, !UPT ;  /* 0x00003fff0a0a7892 */ /* 0x000fe4000f8ec03f */
[----:B------:R-:W-:Y:S02]  /*3710*/  UISETP.NE.U32.AND UP0, UPT, UR8, URZ, UPT ;  /* 0x0000003f0800728c */ /* 0x000fe4000bf05070 */
[----:B------:R-:W-:Y:S02]  /*3720*/  ULOP3.LUT UR8, UR9, 0x10000, URZ, 0xfc, !UPT ;  /* 0x0001000009087892 */ /* 0x000fe4000f8efc3f */
[----:B------:R-:W-:Y:S02]  /*3730*/  ULOP3.LUT UR10, UR10, 0x10000, URZ, 0xfc, !UPT ;  /* 0x000100000a0a7892 */ /* 0x000fe4000f8efc3f */
[----:B------:R-:W-:-:S02]  /*3740*/  ULEA UR8, UR19, UR8, 0x7 ;  /* 0x0000000813087291 */ /* 0x000fc4000f8e383f */
[----:B------:R-:W-:Y:S01]  /*3750*/  ULEA UR10, UR19, UR10, 0x9 ;  /* 0x0000000a130a7291 */ /* 0x000fe2000f8e483f */
[----:B------:R-:W-:Y:S01]  /*3760*/  UMOV UR9, 0xc0000010 ;  /* 0xc000001000097882 */ /* 0x000fe20000000000 */
[----:B------:R-:W-:Y:S01]  /*3770*/  UMOV UR11, 0xc0000010 ;  /* 0xc0000010000b7882 */ /* 0x000fe20000000000 */
[----:B------:R-:W-:-:S06]  /*3780*/  UIADD3 UR6, UR6, 0x1, URZ ;  /* 0x0000000106067890 */ /* 0x000fcc000fffe03f */
[----:B------:R-:W-:Y:S01]  /*3790*/  QGMMA.64x256x32.F32.E5M2.E5M2 R24, gdesc[UR8], R24, UP0, gsb0 ;  /* 0x03e00000081879f3 */ /* 0x000fe2000b803818 */
[----:B------:R-:W-:-:S04]  /*37a0*/  UISETP.NE.AND UP0, UPT, UR6, UR32, UPT ;  /* 0x000000200600728c */ /* 0x000fc8000bf05270 */
[----:B------:R-:W-:-:S06]  /*37b0*/  USEL UR7, URZ, 0x1, UP0 ;  /* 0x000000013f077887 */ /* 0x000fcc0008000000 */
[----:B------:R-:W-:Y:S01]  /*37c0*/  ISETP.NE.AND P0, PT, RZ, UR7, PT ;  /* 0x00000007ff007c0c */ /* 0x000fe2000bf05270 */
[----:B------:R-:W-:-:S12]  /*37d0*/  WARPGROUP.DEPBAR.LE gsb0, 0x1 ;  /* 0x00008000000079c5 */ /* 0x000fd80000010100 */
[----:B------:R-:W-:Y:S05]  /*37e0*/  @!P0 BRA `(.L_x_32) ;  /* 0x0000000c00808947 */ /* 0x000fea0003800000 */
[----:B------:R-:W-:Y:S02]  /*37f0*/  WARPGROUP.DEPBAR.LE gsb0, 0x0 ;  /* 0x00008000000079c5 */ /* 0x000fe40000010000 */
[----:B------:R-:W-:-:S01]  /*3800*/  FADD R226, R24, R226 ;  /* 0x000000e218e27221 */ /* 0x000fc20000000000 */
[----:B------:R-:W-:Y:S01]  /*3810*/  FADD R225, R25, R225 ;  /* 0x000000e119e17221 */ /* 0x000fe20000000000 */
[----:B------:R1:W-:Y:S01]  /*3820*/  STL [R1+0xa4], R227 ;  /* 0x0000a4e301007387 */ /* 0x0003e20000100800 */
[----:B------:R-:W-:-:S01]  /*3830*/  FADD R224, R26, R224 ;  /* 0x000000e01ae07221 */ /* 0x000fc20000000000 */
[----:B------:R-:W-:Y:S01]  /*3840*/  FADD R223, R27, R223 ;  /* 0x000000df1bdf7221 */ /* 0x000fe20000000000 */
[----:B------:R-:W-:-:S01]  /*3850*/  FADD R222, R28, R222 ;  /* 0x000000de1cde7221 */ /* 0x000fc20000000000 */
[----:B------:R-:W-:Y:S01]  /*3860*/  FADD R221, R29, R221 ;  /* 0x000000dd1ddd7221 */ /* 0x000fe20000000000 */
[----:B-1----:R-:W3:Y:S04]  /*3870*/  LDL.LU R227, [R1+0x30] ;  /* 0x0000300001e37983 */ /* 0x002ee80000300800 */
[----:B------:R1:W-:Y:S01]  /*3880*/  STL [R1+0xa8], R226 ;  /* 0x0000a8e201007387 */ /* 0x0003e20000100800 */
[----:B------:R-:W-:-:S01]  /*3890*/  FADD R220, R30, R220 ;  /* 0x000000dc1edc7221 */ /* 0x000fc20000000000 */
[----:B------:R-:W-:-:S02]  /*38a0*/  FADD R219, R31, R219 ;  /* 0x000000db1fdb7221 */ /* 0x000fc40000000000 */
[----:B-1----:R-:W4:Y:S04]  /*38b0*/  LDL.LU R226, [R1+0x2c] ;  /* 0x00002c0001e27983 */ /* 0x002f280000300800 */
[----:B------:R1:W-:Y:S01]  /*38c0*/  STL [R1+0xac], R225 ;  /* 0x0000ace101007387 */ /* 0x0003e20000100800 */
[----:B------:R-:W-:-:S03]  /*38d0*/  FADD R218, R32, R218 ;  /* 0x000000da20da7221 */ /* 0x000fc60000000000 */
[----:B-1----:R-:W2:Y:S04]  /*38e0*/  LDL.LU R225, [R1+0x28] ;  /* 0x0000280001e17983 */ /* 0x002ea80000300800 */
        /* <DEDUP_REMOVED lines=9> */
[----:B------:R1:W-:Y:S04]  /*3980*/  STL [R1+0xbc], R221 ;  /* 0x0000bcdd01007387 */ /* 0x0003e80000100800 */
        /* <DEDUP_REMOVED lines=12> */
[----:B-1----:R-:W2:Y:S01]  /*3a50*/  LDL.LU R215, [R1] ;  /* 0x0000000001d77983 */ /* 0x002ea20000300800 */
[----:B------:R-:W-:-:S01]  /*3a60*/  FADD R214, R36, R214 ;  /* 0x000000d624d67221 */ /* 0x000fc20000000000 */
[----:B------:R-:W-:Y:S01]  /*3a70*/  FADD R213, R37, R213 ;  /* 0x000000d525d57221 */ /* 0x000fe20000000000 */
[----:B------:R-:W-:-:S01]  /*3a80*/  FADD R212, R38, R212 ;  /* 0x000000d426d47221 */ /* 0x000fc20000000000 */
[----:B------:R-:W-:Y:S01]  /*3a90*/  FADD R211, R39, R211 ;  /* 0x000000d327d37221 */ /* 0x000fe20000000000 */
[----:B------:R-:W-:-:S01]  /*3aa0*/  FADD R210, R40, R210 ;  /* 0x000000d228d27221 */ /* 0x000fc20000000000 */
[----:B------:R-:W-:Y:S01]  /*3ab0*/  STL [R1+0xd8], R214 ;  /* 0x0000d8d601007387 */ /* 0x000fe20000100800 */
        /* <DEDUP_REMOVED lines=11> */
[----:B------:R1:W-:Y:S01]  /*3b70*/  STL [R1+0xe4], R211 ;  /* 0x0000e4d301007387 */ /* 0x0003e20000100800 */
[----:B------:R-:W-:-:S01]  /*3b80*/  FADD R200, R50, R200 ;  /* 0x000000c832c87221 */ /* 0x000fc20000000000 */
[----:B------:R-:W-:Y:S01]  /*3b90*/  FADD R199, R51, R199 ;  /* 0x000000c733c77221 */ /* 0x000fe20000000000 */
        /* <DEDUP_REMOVED lines=69> */
[----:B-----5:R-:W-:Y:S01]  /*3ff0*/  FADD R0, R121, R0 ;  /* 0x0000000079007221 */ /* 0x020fe20000000000 */
[----:B---3--:R-:W-:-:S01]  /*4000*/  FADD R227, R134, R227 ;  /* 0x000000e386e37221 */ /* 0x008fc20000000000 */
[----:B----4-:R-:W-:Y:S01]  /*4010*/  FADD R226, R133, R226 ;  /* 0x000000e285e27221 */ /* 0x010fe20000000000 */
[----:B--2---:R-:W-:-:S01]  /*4020*/  FADD R225, R132, R225 ;  /* 0x000000e184e17221 */ /* 0x004fc20000000000 */
        /* <DEDUP_REMOVED lines=9> */
[----:B------:R-:W-:-:S05]  /*40c0*/  FADD R215, R122, R215 ;  /* 0x000000d77ad77221 */ /* 0x000fca0000000000 */
[----:B------:R2:W-:Y:S04]  /*40d0*/  STL [R1], R215 ;  /* 0x000000d701007387 */ /* 0x0005e80000100800 */
[----:B------:R3:W-:Y:S04]  /*40e0*/  STL [R1+0x4], R216 ;  /* 0x000004d801007387 */ /* 0x0007e80000100800 */
        /* <DEDUP_REMOVED lines=8> */
[----:B-1----:R-:W4:Y:S04]  /*4170*/  LDL.LU R211, [R1+0x34] ;  /* 0x0000340001d37983 */ /* 0x002f280000300800 */
[----:B------:R1:W-:Y:S04]  /*4180*/  STL [R1+0x28], R225 ;  /* 0x000028e101007387 */ /* 0x0003e80000100800 */
[----:B------:R-:W4:Y:S04]  /*4190*/  LDL.LU R212, [R1+0x38] ;  /* 0x0000380001d47983 */ /* 0x000f280000300800 */
[----:B------:R1:W-:Y:S04]  /*41a0*/  STL [R1+0x2c], R226 ;  /* 0x00002ce201007387 */ /* 0x0003e80000100800 */
[----:B------:R-:W4:Y:S04]  /*41b0*/  LDL.LU R213, [R1+0x3c] ;  /* 0x00003c0001d57983 */ /* 0x000f280000300800 */
[----:B------:R1:W-:Y:S04]  /*41c0*/  STL [R1+0x30], R227 ;  /* 0x000030e301007387 */ /* 0x0003e80000100800 */
[----:B------:R-:W4:Y:S04]  /*41d0*/  LDL.LU R214, [R1+0x40] ;  /* 0x0000400001d67983 */ /* 0x000f280000300800 */
[----:B--2---:R-:W2:Y:S04]  /*41e0*/  LDL.LU R215, [R1+0x44] ;  /* 0x0000440001d77983 */ /* 0x004ea80000300800 */
[----:B---3--:R-:W3:Y:S04]  /*41f0*/  LDL.LU R216, [R1+0x48] ;  /* 0x0000480001d87983 */ /* 0x008ee80000300800 */
[----:B----4-:R-:W4:Y:S04]  /*4200*/  LDL.LU R217, [R1+0x4c] ;  /* 0x00004c0001d97983 */ /* 0x010f280000300800 */
[----:B0-----:R-:W4:Y:S04]  /*4210*/  LDL.LU R218, [R1+0x50] ;  /* 0x0000500001da7983 */ /* 0x001f280000300800 */
[----:B------:R-:W4:Y:S04]  /*4220*/  LDL.LU R219, [R1+0x54] ;  /* 0x0000540001db7983 */ /* 0x000f280000300800 */
[----:B------:R-:W4:Y:S04]  /*4230*/  LDL.LU R220, [R1+0x58] ;  /* 0x0000580001dc7983 */ /* 0x000f280000300800 */
[----:B------:R-:W4:Y:S04]  /*4240*/  LDL.LU R221, [R1+0x5c] ;  /* 0x00005c0001dd7983 */ /* 0x000f280000300800 */
[----:B------:R-:W4:Y:S04]  /*4250*/  LDL.LU R222, [R1+0x60] ;  /* 0x0000600001de7983 */ /* 0x000f280000300800 */
[----:B------:R-:W4:Y:S04]  /*4260*/  LDL.LU R223, [R1+0x64] ;  /* 0x0000640001df7983 */ /* 0x000f280000300800 */
[----:B------:R-:W4:Y:S04]  /*4270*/  LDL.LU R224, [R1+0x68] ;  /* 0x0000680001e07983 */ /* 0x000f280000300800 */
[----:B-1----:R-:W4:Y:S04]  /*4280*/  LDL.LU R225, [R1+0x6c] ;  /* 0x00006c0001e17983 */ /* 0x002f280000300800 */
[----:B------:R-:W4:Y:S04]  /*4290*/  LDL.LU R226, [R1+0x70] ;  /* 0x0000700001e27983 */ /* 0x000f280000300800 */
[----:B------:R-:W4:Y:S01]  /*42a0*/  LDL.LU R227, [R1+0x74] ;  /* 0x0000740001e37983 */ /* 0x000f220000300800 */
[----:B------:R-:W-:-:S05]  /*42b0*/  FADD R211, R135, R211 ;  /* 0x000000d387d37221 */ /* 0x000fca0000000000 */
[----:B------:R0:W-:Y:S01]  /*42c0*/  STL [R1+0x34], R211 ;  /* 0x000034d301007387 */ /* 0x0001e20000100800 */
[----:B------:R-:W-:-:S03]  /*42d0*/  FADD R212, R136, R212 ;  /* 0x000000d488d47221 */ /* 0x000fc60000000000 */
[----:B0-----:R1:W5:Y:S01]  /*42e0*/  LDL.LU R211, [R1+0xe4] ;  /* 0x0000e40001d37983 */ /* 0x0013620000300800 */
[----:B------:R-:W-:-:S03]  /*42f0*/  FADD R213, R137, R213 ;  /* 0x000000d589d57221 */ /* 0x000fc60000000000 */
[----:B------:R0:W-:Y:S01]  /*4300*/  STL [R1+0x38], R212 ;  /* 0x000038d401007387 */ /* 0x0001e20000100800 */
[----:B------:R-:W-:-:S01]  /*4310*/  FADD R214, R138, R214 ;  /* 0x000000d68ad67221 */ /* 0x000fc20000000000 */
[----:B--2---:R-:W-:Y:S02]  /*4320*/  FADD R215, R139, R215 ;  /* 0x000000d78bd77221 */ /* 0x004fe40000000000 */
[----:B0-----:R1:W5:Y:S01]  /*4330*/  LDL.LU R212, [R1+0xe0] ;  /* 0x0000e00001d47983 */ /* 0x0013620000300800 */
[----:B---3--:R-:W-:-:S03]  /*4340*/  FADD R216, R140, R216 ;  /* 0x000000d88cd87221 */ /* 0x008fc60000000000 */
[----:B------:R0:W-:Y:S01]  /*4350*/  STL [R1+0x3c], R213 ;  /* 0x00003cd501007387 */ /* 0x0001e20000100800 */
[----:B----4-:R-:W-:-:S03]  /*4360*/  FADD R217, R141, R217 ;  /* 0x000000d98dd97221 */ /* 0x010fc60000000000 */
[----:B0-----:R1:W5:Y:S01]  /*4370*/  LDL.LU R213, [R1+0xdc] ;  /* 0x0000dc0001d57983 */ /* 0x0013620000300800 */
[----:B------:R-:W-:-:S03]  /*4380*/  FADD R218, R142, R218 ;  /* 0x000000da8eda7221 */ /* 0x000fc60000000000 */
[----:B------:R0:W-:Y:S01]  /*4390*/  STL [R1+0x40], R214 ;  /* 0x000040d601007387 */ /* 0x0001e20000100800 */
[----:B------:R-:W-:-:S01]  /*43a0*/  FADD R219, R143, R219 ;  /* 0x000000db8fdb7221 */ /* 0x000fc20000000000 */
[----:B------:R-:W-:Y:S02]  /*43b0*/  FADD R220, R144, R220 ;  /* 0x000000dc90dc7221 */ /* 0x000fe40000000000 */
[----:B0-----:R1:W5:Y:S04]  /*43c0*/  LDL.LU R214, [R1+0xd8] ;  /* 0x0000d80001d67983 */ /* 0x0013680000300800 */
[----:B------:R0:W-:Y:S01]  /*43d0*/  STL [R1+0x44], R215 ;  /* 0x000044d701007387 */ /* 0x0001e20000100800 */
[----:B------:R-:W-:-:S01]  /*43e0*/  FADD R221, R145, R221 ;  /* 0x000000dd91dd7221 */ /* 0x000fc20000000000 */
[----:B------:R-:W-:-:S02]  /*43f0*/  FADD R222, R146, R222 ;  /* 0x000000de92de7221 */ /* 0x000fc40000000000 */
[----:B0-----:R1:W5:Y:S04]  /*4400*/  LDL.LU R215, [R1+0xd4] ;  /* 0x0000d40001d77983 */ /* 0x0013680000300800 */
[----:B------:R0:W-:Y:S01]  /*4410*/  STL [R1+0x48], R216 ;  /* 0x000048d801007387 */ /* 0x0001e20000100800 */
[----:B------:R-:W-:-:S03]  /*4420*/  FADD R223, R147, R223 ;  /* 0x000000df93df7221 */ /* 0x000fc60000000000 */
        /* <DEDUP_REMOVED lines=13> */
[----:B------:R0:W-:Y:S04]  /*4500*/  STL [R1+0x5c], R221 ;  /* 0x00005cdd01007387 */ /* 0x0001e80000100800 */
        /* <DEDUP_REMOVED lines=12> */
[----:B0-----:R1:W5:Y:S01]  /*45d0*/  LDL.LU R227, [R1+0xa4] ;  /* 0x0000a40001e37983 */ /* 0x0013620000300800 */
[----:B------:R-:W-:-:S05]  /*45e0*/  UMOV UR6, URZ ;  /* 0x0000003f00067c82 */ /* 0x000fca0008000000 */
.L_x_32:
[----:B------:R-:W-:Y:S05]  /*45f0*/  @!P1 BRA `(.L_x_33) ;  /* 0x0000000000049947 */ /* 0x000fea0003800000 */
[----:B------:R-:W-:Y:S01]  /*4600*/  BPT.TRAP 0x1 ;  /* 0x000000040000795c */ /* 0x000fe20000300000 */
.L_x_33:
[----:B------:R3:W-:Y:S04]  /*4610*/  STL [R1+0xa8], R2 ;  /* 0x0000a80201007387 */ /* 0x0007e80000100800 */
[----:B---3--:R-:W3:Y:S04]  /*4620*/  LDL R2, [R1+0x78] ;  /* 0x0000780001027983 */ /* 0x008ee80000100800 */
[----:B-----5:R4:W-:Y:S04]  /*4630*/  STL [R1+0xa4], R0 ;  /* 0x0000a40001007387 */ /* 0x0209e80000100800 */
[----:B----4-:R-:W4:Y:S01]  /*4640*/  LDL R0, [R1+0x80] ;  /* 0x0000800001007983 */ /* 0x010f220000100800 */
[----:B0-----:R-:W-:Y:S01]  /*4650*/  IMAD.U32 R229, RZ, RZ, UR24 ;  /* 0x00000018ffe57e24 */ /* 0x001fe2000f8e00ff */
[----:B---3--:R-:W-:-:S02]  /*4660*/  ISETP.NE.AND P0, PT, R2, RZ, PT ;  /* 0x000000ff0200720c */ /* 0x008fc40003f05270 */
[----:B------:R0:W5:Y:S11]  /*4670*/  LDL.LU R2, [R1+0xa8] ;  /* 0x0000a80001027983 */ /* 0x0001760000300800 */
[----:B------:R-:W-:-:S05]  /*4680*/  @P0 LEA R229, R229, UR12, 0x3 ;  /* 0x0000000ce5e50c11 */ /* 0x000fca000f8e18ff */
[----:B------:R-:W-:-:S05]  /*4690*/  @P0 VIADD R229, R229, 0xb0 ;  /* 0x000000b0e5e50836 */ /* 0x000fca0000000000 */
[----:B----4-:R-:W-:Y:S02]  /*46a0*/  @P0 PRMT R229, R0, 0x654, R229 ;  /* 0x0000065400e50816 */ /* 0x010fe400000000e5 */
[----:B------:R0:W5:Y:S01]  /*46b0*/  LDL.LU R0, [R1+0xa4] ;  /* 0x0000a40001007983 */ /* 0x0001620000300800 */
[----:B------:R-:W-:Y:S01]  /*46c0*/  UISETP.GT.U32.AND UP0, UPT, UR13, 0x1, UPT ;  /* 0x000000010d00788c */ /* 0x000fe2000bf04070 */
[----:B------:R0:W-:Y:S05]  /*46d0*/  @P0 SYNCS.ARRIVE.TRANS64.RED.A1T0 RZ, [R229+URZ], RZ ;  /* 0x000000ffe5ff09a7 */ /* 0x0001ea000810043f */
[----:B------:R-:W-:-:S13]  /*46e0*/  PLOP3.LUT P0, PT, PT, PT, UP0, 0x80, 0x0 ;  /* 0x000000000000781c */ /* 0x000fda0003f0f008 */
[----:B0-----:R-:W-:Y:S05]  /*46f0*/  @P0 BRA `(.L_x_34) ;  /* 0x0000000000040947 */ /* 0x001fea0003800000 */
[----:B------:R-:W-:Y:S01]  /*4700*/  BPT.TRAP 0x1 ;  /* 0x000000040000795c */ /* 0x000fe20000300000 */
.L_x_34:
[----:B------:R-:W-:Y:S01]  /*4710*/  UIADD3 UR19, UR19, 0x1, URZ ;  /* 0x0000000113137890 */ /* 0x000fe2000fffe03f */
[C---:B------:R-:W-:Y:S01]  /*4720*/  ISETP.GT.AND P0, PT, R228.reuse, 0x1, PT ;  /* 0x00000001e400780c */ /* 0x040fe20003f04270 */
[----:B------:R-:W-:Y:S01]  /*4730*/  UIADD3 UR24, UR24, 0x1, URZ ;  /* 0x0000000118187890 */ /* 0x000fe2000fffe03f */
[----:B------:R-:W-:Y:S01]  /*4740*/  VIADD R228, R228, 0xffffffff ;  /* 0xffffffffe4e47836 */ /* 0x000fe20000000000 */
[----:B------:R-:W-:Y:S02]  /*4750*/  UISETP.NE.AND UP0, UPT, UR19, 0x16, UPT ;  /* 0x000000161300788c */ /* 0x000fe4000bf05270 */
[----:B------:R-:W-:Y:S02]  /*4760*/  UISETP.NE.AND UP1, UPT, UR24, 0x16, UPT ;  /* 0x000000161800788c */ /* 0x000fe4000bf25270 */
[----:B------:R-:W-:Y:S02]  /*4770*/  USEL UR8, URZ, 0x1, UP0 ;  /* 0x000000013f087887 */ /* 0x000fe40008000000 */
[----:B------:R-:W-:-:S02]  /*4780*/  USEL UR19, UR19, URZ, UP0 ;  /* 0x0000003f13137287 */ /* 0x000fc40008000000 */
[----:B------:R-:W-:Y:S02]  /*4790*/  USEL UR24, UR24, URZ, UP1 ;  /* 0x0000003f18187287 */ /* 0x000fe40008800000 */
[----:B------:R-:W-:Y:S01]  /*47a0*/  LOP3.LUT R227, R227, UR8, RZ, 0x3c, !PT ;  /* 0x00000008e3e37c12 */ /* 0x000fe2000f8e3cff */
[----:B------:R-:W-:Y:S01]  /*47b0*/  UMOV UR8, 0x1 ;  /* 0x0000000100087882 */ /* 0x000fe20000000000 */
[----:B------:R-:W-:Y:S08]  /*47c0*/  @P0 BRA `(.L_x_35) ;  /* 0xffffffec007c0947 */ /* 0x000ff0000383ffff */
.L_x_27:
[----:B------:R-:W-:-:S04]  /*47d0*/  UISETP.NE.AND UP0, UPT, UR6, URZ, UPT ;  /* 0x0000003f0600728c */ /* 0x000fc8000bf05270 */
[----:B------:R-:W-:-:S06]  /*47e0*/  USEL UR6, URZ, 0x1, !UP0 ;  /* 0x000000013f067887 */ /* 0x000fcc000c000000 */
[----:B------:R-:W-:-:S13]  /*47f0*/  ISETP.NE.AND P0, PT, RZ, UR6, PT ;  /* 0x00000006ff007c0c */ /* 0x000fda000bf05270 */
[----:B------:R-:W-:Y:S05]  /*4800*/  @!P0 BRA `(.L_x_36) ;  /* 0x0000000c00dc8947 */ /* 0x000fea0003800000 */
[----:B------:R-:W3:Y:S04]  /*4810*/  LDL.LU R227, [R1+0x74] ;  /* 0x0000740001e37983 */ /* 0x000ee80000300800 */
[----:B---3--:R0:W-:Y:S04]  /*4820*/  STL [R1+0xa4], R227 ;  /* 0x0000a4e301007387 */ /* 0x0081e80000100800 */
[----:B0-----:R-:W3:Y:S04]  /*4830*/  LDL.LU R227, [R1+0x70] ;  /* 0x0000700001e37983 */ /* 0x001ee80000300800 */
        /* <DEDUP_REMOVED lines=55> */
[----:B0-----:R-:W3:Y:S01]  /*4bb0*/  LDL.LU R227, [R1] ;  /* 0x0000000001e37983 */ /* 0x001ee20000300800 */
[----:B------:R-:W-:-:S02]  /*4bc0*/  WARPGROUP.DEPBAR.LE gsb0, 0x0 ;  /* 0x00008000000079c5 */ /* 0x000fc40000010000 */
[----:B------:R-:W-:Y:S01]  /*4bd0*/  FADD R226, R24, R226 ;  /* 0x000000e218e27221 */ /* 0x000fe20000000000 */
        /* <DEDUP_REMOVED lines=95> */
[----:B-----5:R-:W-:Y:S01]  /*51d0*/  FADD R2, R120, R2 ;  /* 0x0000000278027221 */ /* 0x020fe20000000000 */
[----:B------:R-:W-:Y:S01]  /*51e0*/  FADD R0, R121, R0 ;  /* 0x0000000079007221 */ /* 0x000fe20000000000 */
[----:B---3--:R-:W-:-:S05]  /*51f0*/  FADD R227, R122, R227 ;  /* 0x000000e37ae37221 */ /* 0x008fca0000000000 */
[----:B------:R0:W-:Y:S04]  /*5200*/  STL [R1], R227 ;  /* 0x000000e301007387 */ /* 0x0001e80000100800 */
[----:B0-----:R-:W3:Y:S02]  /*5210*/  LDL.LU R227, [R1+0x114] ;  /* 0x0001140001e37983 */ /* 0x001ee40000300800 */
[----:B---3--:R-:W-:-:S05]  /*5220*/  FADD R227, R123, R227 ;  /* 0x000000e37be37221 */ /* 0x008fca0000000000 */
[----:B------:R0:W-:Y:S04]  /*5230*/  STL [R1+0x4], R227 ;  /* 0x000004e301007387 */ /* 0x0001e80000100800 */
        /* <DEDUP_REMOVED lines=83> */
[----:B------:R0:W-:Y:S02]  /*5770*/  STL [R1+0x74], R227 ;  /* 0x000074e301007387 */ /* 0x0001e40000100800 */
.L_x_36:
[----:B0-----:R-:W-:-:S04]  /*5780*/  IMAD.U32 R227, RZ, RZ, UR31 ;  /* 0x0000001fffe37e24 */ /* 0x001fc8000f8e00ff */
[----:B------:R0:W-:Y:S01]  /*5790*/  SYNCS.ARRIVE.TRANS64.A1T0 RZ, [R227+UR29], RZ ;  /* 0x000000ffe3ff79a7 */ /* 0x0001e2000810001d */
[----:B------:R-:W-:Y:S02]  /*57a0*/  WARPGROUP.DEPBAR.LE gsb0, 0x0 ;  /* 0x00008000000079c5 */ /* 0x000fe40000010000 */
[----:B------:R-:W3:Y:S02]  /*57b0*/  LDC R24, c[0x0][0x28c] ;  /* 0x0000a300ff187b82 */ /* 0x000ee40000000800 */
[----:B---3--:R-:W-:-:S13]  /*57c0*/  ISETP.GE.AND P0, PT, R24, 0x1, PT ;  /* 0x000000011800780c */ /* 0x008fda0003f06270 */
[----:B0-----:R-:W-:Y:S05]  /*57d0*/  @!P0 BRA `(.L_x_37) ;  /* 0x0000000000608947 */ /* 0x001fea0003800000 */
[----:B------:R-:W-:-:S06]  /*57e0*/  UISETP.NE.AND UP0, UPT, UR27, 0x3, UPT ;  /* 0x000000031b00788c */ /* 0x000fcc000bf05270 */
[----:B------:R-:W-:-:S13]  /*57f0*/  PLOP3.LUT P0, PT, PT, PT, UP0, 0x80, 0x0 ;  /* 0x000000000000781c */ /* 0x000fda0003f0f008 */
[----:B------:R-:W-:Y:S05]  /*5800*/  @!P0 BRA `(.L_x_38) ;  /* 0x0000000000048947 */ /* 0x000fea0003800000 */
[----:B------:R-:W-:Y:S01]  /*5810*/  BPT.TRAP 0x1 ;  /* 0x000000040000795c */ /* 0x000fe20000300000 */
.L_x_38:
[----:B-----5:R0:W-:Y:S04]  /*5820*/  STL [R1+0xa4], R0 ;  /* 0x0000a40001007387 */ /* 0x0201e80000100800 */
[----:B------:R-:W3:Y:S04]  /*5830*/  LDL R227, [R1+0x80] ;  /* 0x0000800001e37983 */ /* 0x000ee80000100800 */
[----:B0-----:R-:W4:Y:S02]  /*5840*/  LDL R0, [R1+0x78] ;  /* 0x0000780001007983 */ /* 0x001f240000100800 */
[----:B----4-:R-:W-:-:S02]  /*5850*/  ISETP.NE.AND P0, PT, R0, RZ, PT ;  /* 0x000000ff0000720c */ /* 0x010fc40003f05270 */
[----:B------:R0:W5:Y:S11]  /*5860*/  LDL.LU R0, [R1+0xa4] ;  /* 0x0000a40001007983 */ /* 0x0001760000300800 */
[----:B------:R-:W-:-:S05]  /*5870*/  VOTEU.ANY UP0, P0 ;  /* 0x00000000003f7886 */ /* 0x000fca0000000100 */
[----:B------:R-:W-:-:S06]  /*5880*/  @UP0 UIADD3 UR6, UR16, UR5, URZ ;  /* 0x0000000510060290 */ /* 0x000fcc000fffe03f */
[----:B------:R-:W-:-:S04]  /*5890*/  IMAD.U32 R24, RZ, RZ, UR6 ;  /* 0x00000006ff187e24 */ /* 0x000fc8000f8e00ff */
[----:B------:R-:W-:-:S04]  /*58a0*/  @P0 IMAD.WIDE.U32 R24, R24, -0x45d1745d, RZ ;  /* 0xba2e8ba318180825 */ /* 0x000fc800078e00ff */
[----:B------:R-:W-:Y:S01]  /*58b0*/  IMAD.U32 R27, RZ, RZ, UR6 ;  /* 0x00000006ff1b7e24 */ /* 0x000fe2000f8e00ff */
[----:B------:R-:W-:-:S05]  /*58c0*/  @P0 SHF.R.U32.HI R24, RZ, 0x4, R25 ;  /* 0x00000004ff180819 */ /* 0x000fca0000011619 */
[----:B------:R-:W-:-:S05]  /*58d0*/  @P0 IMAD R24, R24, -0x16, R27 ;  /* 0xffffffea18180824 */ /* 0x000fca00078e021b */
[----:B------:R-:W-:Y:S01]  /*58e0*/  @P0 LEA R24, R24, UR12, 0x3 ;  /* 0x0000000c18180c11 */ /* 0x000fe2000f8e18ff */
[----:B------:R-:W-:-:S04]  /*58f0*/  UISETP.GT.U32.AND UP0, UPT, UR13, 0x1, UPT ;  /* 0x000000010d00788c */ /* 0x000fc8000bf04070 */
[----:B------:R-:W-:-:S05]  /*5900*/  @P0 VIADD R24, R24, 0xb0 ;  /* 0x000000b018180836 */ /* 0x000fca0000000000 */
[----:B---3--:R-:W-:-:S04]  /*5910*/  @P0 PRMT R24, R227, 0x654, R24 ;  /* 0x00000654e3180816 */ /* 0x008fc80000000018 */
[----:B------:R0:W-:Y:S01]  /*5920*/  @P0 SYNCS.ARRIVE.TRANS64.RED.A1T0 RZ, [R24+URZ], RZ ;  /* 0x000000ff18ff09a7 */ /* 0x0001e2000810043f */
[----:B------:R-:W-:-:S13]  /*5930*/  PLOP3.LUT P0, PT, PT, PT, UP0, 0x80, 0x0 ;  /* 0x000000000000781c */ /* 0x000fda0003f0f008 */
[----:B0-----:R-:W-:Y:S05]  /*5940*/  @P0 BRA `(.L_x_37) ;  /* 0x0000000000040947 */ /* 0x001fea0003800000 */
[----:B------:R-:W-:Y:S01]  /*5950*/  BPT.TRAP 0x1 ;  /* 0x000000040000795c */ /* 0x000fe20000300000 */
.L_x_37:
[----:B------:R-:W0:Y:S01]  /*5960*/  S2R R25, SR_TID.X ;  /* 0x0000000000197919 */ /* 0x000e220000002100 */
[----:B------:R-:W-:Y:S01]  /*5970*/  IMAD.U32 R24, RZ, RZ, UR30 ;  /* 0x0000001eff187e24 */ /* 0x000fe2000f8e00ff */
[----:B------:R-:W-:Y:S01]  /*5980*/  UIADD3 UR5, UR28, UR5, URZ ;  /* 0x000000051c057290 */ /* 0x000fe2000fffe03f */
[----:B------:R-:W3:Y:S01]  /*5990*/  LDC R35, c[0x0][0x288] ;  /* 0x0000a200ff237b82 */ /* 0x000ee20000000800 */
[----:B------:R-:W-:Y:S02]  /*59a0*/  UISETP.GE.U32.AND UP1, UPT, UR28, 0x16, UPT ;  /* 0x000000161c00788c */ /* 0x000fe4000bf26070 */
[----:B------:R-:W-:Y:S01]  /*59b0*/  SHF.L.U32 R24, R24, 0x1f, RZ ;  /* 0x0000001f18187819 */ /* 0x000fe200000006ff */
[----:B------:R-:W-:Y:S02]  /*59c0*/  UISETP.GT.U32.AND UP0, UPT, UR5, 0x15, UPT ;  /* 0x000000150500788c */ /* 0x000fe4000bf04070 */
[----:B------:R-:W-:Y:S01]  /*59d0*/  UIMAD.WIDE.U32 UR6, UR5, -0x45d1745d, URZ ;  /* 0xba2e8ba3050678a5 */ /* 0x000fe2000f8e003f */
[----:B------:R-:W4:Y:S01]  /*59e0*/  SYNCS.PHASECHK.TRANS64.TRYWAIT P0, [UR17+0x8], R24 ;  /* 0x00000818ff0075a7 */ /* 0x000f220008000151 */
[----:B------:R-:W-:-:S02]  /*59f0*/  UISETP.LT.U32.AND UP0, UPT, UR28, 0x16, UP0 ;  /* 0x000000161c00788c */ /* 0x000fc40008701070 */
[----:B------:R-:W-:Y:S02]  /*5a00*/  USHF.R.U32.HI UR6, URZ, 0x4, UR7 ;  /* 0x000000043f067899 */ /* 0x000fe40008011607 */
[----:B------:R-:W-:Y:S02]  /*5a10*/  USEL UR8, URZ, 0x1, !UP0 ;  /* 0x000000013f087887 */ /* 0x000fe4000c000000 */
[----:B------:R-:W-:Y:S02]  /*5a20*/  UIMAD UR5, UR6, -0x16, UR5 ;  /* 0xffffffea060578a4 */ /* 0x000fe4000f8e0205 */
[----:B------:R-:W-:-:S04]  /*5a30*/  ULOP3.LUT UR4, UR4, UR8, URZ, 0x3c, !UPT ;  /* 0x0000000804047292 */ /* 0x000fc8000f8e3c3f */
[----:B------:R-:W-:Y:S01]  /*5a40*/  @UP1 ULOP3.LUT UR4, UR4, 0x1, UR6, 0x78, !UPT ;  /* 0x0000000104041892 */ /* 0x000fe2000f8e7806 */
[----:B0-----:R-:W-:-:S04]  /*5a50*/  SHF.R.S32.HI R26, RZ, 0x1f, R25 ;  /* 0x0000001fff1a7819 */ /* 0x001fc80000011419 */
[----:B------:R-:W-:-:S04]  /*5a60*/  LEA.HI R26, R26, R25, RZ, 0x7 ;  /* 0x000000191a1a7211 */ /* 0x000fc800078f38ff */
[----:B------:R-:W-:-:S05]  /*5a70*/  LOP3.LUT R26, R26, 0xffffff80, RZ, 0xc0, !PT ;  /* 0xffffff801a1a7812 */ /* 0x000fca00078ec0ff */
[----:B------:R-:W-:-:S05]  /*5a80*/  IMAD.IADD R26, R25, 0x1, -R26 ;  /* 0x00000001191a7824 */ /* 0x000fca00078e0a1a */
[----:B------:R-:W-:-:S04]  /*5a90*/  SHF.R.S32.HI R25, RZ, 0x1f, R26 ;  /* 0x0000001fff197819 */ /* 0x000fc8000001141a */
[----:B------:R-:W-:-:S04]  /*5aa0*/  LEA.HI R25, R25, R26, RZ, 0x2 ;  /* 0x0000001a19197211 */ /* 0x000fc800078f10ff */
[----:B------:R-:W-:-:S05]  /*5ab0*/  LOP3.LUT R25, R25, 0xfffffffc, RZ, 0xc0, !PT ;  /* 0xfffffffc19197812 */ /* 0x000fca00078ec0ff */
[----:B------:R-:W-:-:S04]  /*5ac0*/  IMAD.IADD R40, R26, 0x1, -R25 ;  /* 0x000000011a287824 */ /* 0x000fc800078e0a19 */
[----:B------:R-:W-:Y:S01]  /*5ad0*/  IMAD.SHL.U32 R32, R40, 0x2, RZ ;  /* 0x0000000228207824 */ /* 0x000fe200078e00ff */
[----:B---34-:R-:W-:Y:S06]  /*5ae0*/  @!P0 BRA `(.L_x_39) ;  /* 0x000000b400508947 */ /* 0x018fec0003800000 */
.L_x_343:
[----:B-----5:R3:W-:Y:S01]  /*5af0*/  STL [R1+0xa8], R2 ;  /* 0x0000a80201007387 */ /* 0x0207e20000100800 */
[----:B------:R-:W-:Y:S01]  /*5b00*/  ULDC UR8, c[0x0][0x284] ;  /* 0x0000a10000087ab9 */ /* 0x000fe20000000800 */
[----:B------:R-:W-:Y:S01]  /*5b10*/  SHF.R.S32.HI R33, RZ, 0x1f, R32 ;  /* 0x0000001fff217819 */ /* 0x000fe20000011420 */
[----:B------:R-:W-:Y:S01]  /*5b20*/  ULDC.64 UR6, c[0x0][0x5d0] ;  /* 0x0001740000067ab9 */ /* 0x000fe20000000a00 */
[----:B---3--:R-:W3:Y:S04]  /*5b30*/  LDL.LU R2, [R1+0x90] ;  /* 0x0000900001027983 */ /* 0x008ee80000300800 */
[----:B------:R4:W-:Y:S04]  /*5b40*/  STL [R1+0xa4], R0 ;  /* 0x0000a40001007387 */ /* 0x0009e80000100800 */
[----:B------:R-:W2:Y:S04]  /*5b50*/  LDL R227, [R1+0x7c] ;  /* 0x00007c0001e37983 */ /* 0x000ea80000100800 */
[----:B----4-:R-:W4:Y:S01]  /*5b60*/  LDL R0, [R1+0x8c] ;  /* 0x00008c0001007983 */ /* 0x010f220000100800 */
[----:B---3--:R-:W-:-:S03]  /*5b70*/  IMAD.SHL.U32 R37, R2, 0x100, RZ ;  /* 0x0000010002257824 */ /* 0x008fc600078e00ff */
[----:B------:R3:W5:Y:S01]  /*5b80*/  LDL.LU R2, [R1+0xa8] ;  /* 0x0000a80001027983 */ /* 0x0007620000300800 */
[----:B----4-:R-:W-:-:S03]  /*5b90*/  IMAD.SHL.U32 R34, R0, 0x40, RZ ;  /* 0x0000004000227824 */ /* 0x010fc600078e00ff */
[----:B------:R3:W5:Y:S02]  /*5ba0*/  LDL.LU R0, [R1+0xa4] ;  /* 0x0000a40001007983 */ /* 0x0007640000300800 */
[----:B------:R-:W-:Y:S02]  /*5bb0*/  ISETP.GE.AND P0, PT, R34, UR8, PT ;  /* 0x0000000822007c0c */ /* 0x000fe4000bf06270 */
[----:B--2---:R-:W-:Y:S02]  /*5bc0*/  SHF.R.S32.HI R38, RZ, 0x1f, R227 ;  /* 0x0000001fff267819 */ /* 0x004fe400000114e3 */
[----:B------:R-:W-:Y:S01]  /*5bd0*/  ISETP.GE.OR P0, PT, R37, R35, P0 ;  /* 0x000000232500720c */ /* 0x000fe20000706670 */
[----:B0-----:R-:W-:-:S04]  /*5be0*/  IMAD.WIDE.U32 R24, R227, UR6, R32 ;  /* 0x00000006e3187c25 */ /* 0x001fc8000f8e0020 */
[----:B------:R-:W-:Y:S01]  /*5bf0*/  IMAD R26, R38, UR6, RZ ;  /* 0x00000006261a7c24 */ /* 0x000fe2000f8e02ff */
[----:B------:R-:W-:Y:S02]  /*5c00*/  SHF.R.S32.HI R36, RZ, 0x1f, R37 ;  /* 0x0000001fff247819 */ /* 0x000fe40000011425 */
[----:B------:R-:W-:Y:S01]  /*5c10*/  IADD3 R24, P1, R37, R24, RZ ;  /* 0x0000001825187210 */ /* 0x000fe20007f3e0ff */
[----:B------:R-:W-:-:S05]  /*5c20*/  IMAD R27, R227, UR7, R26 ;  /* 0x00000007e31b7c24 */ /* 0x000fca000f8e021a */
[----:B------:R-:W-:Y:S01]  /*5c30*/  IADD3.X R25, R36, R25, R27, P1, !PT ;  /* 0x0000001924197210 */ /* 0x000fe20000ffe41b */
[----:B---3--:R-:W-:Y:S06]  /*5c40*/  @P0 BRA `(.L_x_40) ;  /* 0x0000008c00cc0947 */ /* 0x008fec0003800000 */
[----:B------:R0:W-:Y:S01]  /*5c50*/  STL.64 [R1+0xb0], R4 ;  /* 0x0000b00401007387 */ /* 0x0001e20000100a00 */
[----:B------:R-:W2:Y:S01]  /*5c60*/  LDC.64 R28, c[0x0][0x5c8] ;  /* 0x00017200ff1c7b82 */ /* 0x000ea20000000a00 */
[----:B------:R-:W-:Y:S02]  /*5c70*/  ULDC.64 UR6, c[0x0][0x5c0] ;  /* 0x0001700000067ab9 */ /* 0x000fe40000000a00 */
[----:B0-----:R-:W3:Y:S04]  /*5c80*/  LDL.64 R4, [R1+0x98] ;  /* 0x0000980001047983 */ /* 0x001ee80000100a00 */
[----:B-----5:R0:W-:Y:S04]  /*5c90*/  STL [R1+0xa8], R2 ;  /* 0x0000a80201007387 */ /* 0x0201e80000100800 */
[----:B0-----:R-:W3:Y:S04]  /*5ca0*/  LDL.LU R2, [R1+0x8c] ;  /* 0x00008c0001027983 */ /* 0x001ee80000300800 */
[----:B------:R0:W-:Y:S04]  /*5cb0*/  STL [R1+0xa4], R0 ;  /* 0x0000a40001007387 */ /* 0x0001e80000100800 */
[----:B0-----:R-:W4:Y:S01]  /*5cc0*/  LDL R0, [R1+0x94] ;  /* 0x0000940001007983 */ /* 0x001f220000100800 */
[----:B---3--:R-:W-:-:S03]  /*5cd0*/  IMAD.WIDE R30, R2, 0x40, R4 ;  /* 0x00000040021e7825 */ /* 0x008fc600078e0204 */
[----:B------:R0:W5:Y:S04]  /*5ce0*/  LDL.LU.64 R4, [R1+0xb0] ;  /* 0x0000b00001047983 */ /* 0x0001680000300a00 */
[----:B------:R0:W5:Y:S01]  /*5cf0*/  LDL.LU R2, [R1+0xa8] ;  /* 0x0000a80001027983 */ /* 0x0001620000300800 */
[-C--:B--2---:R-:W-:Y:S02]  /*5d00*/  IMAD R26, R31, R28.reuse, RZ ;  /* 0x0000001c1f1a7224 */ /* 0x084fe400078e02ff */
[----:B------:R-:W-:-:S04]  /*5d10*/  IMAD.WIDE.U32 R24, R30, R28, R24 ;  /* 0x0000001c1e187225 */ /* 0x000fc800078e0018 */
[----:B------:R-:W-:Y:S01]  /*5d20*/  IMAD R27, R30, R29, R26 ;  /* 0x0000001d1e1b7224 */ /* 0x000fe200078e021a */
[----:B------:R-:W-:Y:S01]  /*5d30*/  LEA R26, P0, R28, R24, 0x3 ;  /* 0x000000181c1a7211 */ /* 0x000fe200078018ff */
[----:B----4-:R-:W-:Y:S01]  /*5d40*/  IMAD.IADD R39, R0, 0x1, -R34 ;  /* 0x0000000100277824 */ /* 0x010fe200078e0a22 */
[----:B------:R-:W-:Y:S01]  /*5d50*/  IADD3 R24, P1, R24, UR6, RZ ;  /* 0x0000000618187c10 */ /* 0x000fe2000ff3e0ff */
[----:B------:R0:W5:Y:S01]  /*5d60*/  LDL.LU R0, [R1+0xa4] ;  /* 0x0000a40001007983 */ /* 0x0001620000300800 */
[----:B------:R-:W-:Y:S01]  /*5d70*/  IMAD.IADD R27, R25, 0x1, R27 ;  /* 0x00000001191b7824 */ /* 0x000fe200078e021b */
[----:B------:R-:W-:-:S04]  /*5d80*/  IADD3 R26, P3, R26, UR6, RZ ;  /* 0x000000061a1a7c10 */ /* 0x000fc8000ff7e0ff */
[----:B------:R-:W-:Y:S01]  /*5d90*/  LEA.HI.X R29, R28, R27, R29, 0x3, P0 ;  /* 0x0000001b1c1d7211 */ /* 0x000fe200000f1c1d */
[----:B------:R-:W-:Y:S01]  /*5da0*/  IMAD R28, R40, -0x2, R35 ;  /* 0xfffffffe281c7824 */ /* 0x000fe200078e0223 */
[----:B------:R-:W-:Y:S01]  /*5db0*/  FSETP.NEU.AND P0, PT, RZ, UR26, PT ;  /* 0x0000001aff007c0b */ /* 0x000fe2000bf0d000 */
[----:B------:R-:W-:Y:S01]  /*5dc0*/  BSSY B0, `(.L_x_40) ;  /* 0x00008db000007945 */ /* 0x000fe20003800000 */
[----:B------:R-:W-:Y:S02]  /*5dd0*/  IADD3.X R25, R27, UR7, RZ, P1, !PT ;  /* 0x000000071b197c10 */ /* 0x000fe40008ffe4ff */
[----:B------:R-:W-:Y:S01]  /*5de0*/  IADD3.X R27, R29, UR7, RZ, P3, !PT ;  /* 0x000000071d1b7c10 */ /* 0x000fe20009ffe4ff */
[----:B------:R-:W-:-:S08]  /*5df0*/  IMAD.IADD R34, R28, 0x1, -R37 ;  /* 0x000000011c227824 */ /* 0x000fd000078e0a25 */
[----:B0-----:R-:W-:Y:S05]  /*5e00*/  @!P0 BRA `(.L_x_41) ;  /* 0x0000006800d88947 */ /* 0x001fea0003800000 */
[----:B------:R-:W-:Y:S01]  /*5e10*/  ULDC.64 UR6, c[0x0][0x5b8] ;  /* 0x00016e0000067ab9 */ /* 0x000fe20000000a00 */
[----:B------:R-:W-:Y:S01]  /*5e20*/  ULDC.64 UR8, c[0x0][0x5a8] ;  /* 0x00016a0000087ab9 */ /* 0x000fe20000000a00 */
[----:B------:R-:W-:Y:S01]  /*5e30*/  IMAD.WIDE.U32 R32, R227, UR6, R32 ;  /* 0x00000006e3207c25 */ /* 0x000fe2000f8e0020 */
[----:B------:R-:W-:Y:S03]  /*5e40*/  BSSY B1, `(.L_x_42) ;  /* 0x0000010000017945 */ /* 0x000fe60003800000 */
[----:B------:R-:W-:Y:S01]  /*5e50*/  IMAD R28, R38, UR6, RZ ;  /* 0x00000006261c7c24 */ /* 0x000fe2000f8e02ff */
[----:B------:R-:W-:-:S03]  /*5e60*/  IADD3 R32, P0, R37, R32, RZ ;  /* 0x0000002025207210 */ /* 0x000fc60007f1e0ff */
[----:B------:R-:W-:Y:S01]  /*5e70*/  IMAD R29, R227, UR7, R28 ;  /* 0x00000007e31d7c24 */ /* 0x000fe2000f8e021c */
[----:B------:R-:W-:Y:S02]  /*5e80*/  ULDC.64 UR6, c[0x0][0x5b0] ;  /* 0x00016c0000067ab9 */ /* 0x000fe40000000a00 */
[----:B------:R-:W-:Y:S02]  /*5e90*/  IMAD R35, R31, UR6, RZ ;  /* 0x000000061f237c24 */ /* 0x000fe4000f8e02ff */
[----:B------:R-:W-:Y:S02]  /*5ea0*/  IADD3.X R33, R36, R33, R29, P0, !PT ;  /* 0x0000002124217210 */ /* 0x000fe400007fe41d */
[----:B------:R-:W-:Y:S01]  /*5eb0*/  ISETP.GE.AND P0, PT, R39, 0x1, PT ;  /* 0x000000012700780c */ /* 0x000fe20003f06270 */
[C---:B------:R-:W-:Y:S02]  /*5ec0*/  IMAD R35, R30.reuse, UR7, R35 ;  /* 0x000000071e237c24 */ /* 0x040fe4000f8e0223 */
[----:B------:R-:W-:Y:S01]  /*5ed0*/  IMAD.WIDE.U32 R28, R30, UR6, R32 ;  /* 0x000000061e1c7c25 */ /* 0x000fe2000f8e0020 */
[----:B------:R-:W-:-:S02]  /*5ee0*/  ISETP.LT.OR P4, PT, R34, 0x1, !P0 ;  /* 0x000000012200780c */ /* 0x000fc40004781670 */
[----:B------:R-:W-:-:S04]  /*5ef0*/  IADD3 R28, P1, R28, UR8, RZ ;  /* 0x000000081c1c7c10 */ /* 0x000fc8000ff3e0ff */
[--C-:B------:R-:W-:Y:S02]  /*5f00*/  IADD3.X R29, R29, UR9, R35.reuse, P1, !PT ;  /* 0x000000091d1d7c10 */ /* 0x100fe40008ffe423 */
[----:B------:R-:W-:-:S05]  /*5f10*/  PRMT R35, RZ, 0x7610, R35 ;  /* 0x00007610ff237816 */ /* 0x000fca0000000023 */
[----:B------:R-:W-:Y:S05]  /*5f20*/  @P4 BRA `(.L_x_43) ;  /* 0x0000000000044947 */ /* 0x000fea0003800000 */
[----:B------:R0:W5:Y:S02]  /*5f30*/  LDG.E.U8 R35, desc[UR20][R28.64] ;  /* 0x000000141c237981 */ /* 0x000164000c1e1100 */
.L_x_43:
[----:B------:R-:W-:Y:S05]  /*5f40*/  BSYNC B1 ;  /* 0x0000000000017941 */ /* 0x000fea0003800000 */
.L_x_42:
[----:B-----5:R-:W-:Y:S01]  /*5f50*/  LOP3.LUT R35, R35, 0xff, RZ, 0xc0, !PT ;  /* 0x000000ff23237812 */ /* 0x020fe200078ec0ff */
[----:B------:R-:W-:Y:S01]  /*5f60*/  BSSY B1, `(.L_x_44) ;  /* 0x000000b000017945 */ /* 0x000fe20003800000 */
[----:B------:R-:W-:Y:S02]  /*5f70*/  ISETP.LT.OR P3, PT, R34, 0x2, !P0 ;  /* 0x000000022200780c */ /* 0x000fe40004761670 */
[----:B------:R-:W-:-:S05]  /*5f80*/  F2FP.F16.E5M2.UNPACK_B R35, R35 ;  /* 0x00000023ff23723e */ /* 0x000fca00020004ff */
[----:B------:R-:W-:-:S05]  /*5f90*/  HADD2.F32 R35, -RZ, R35.H0_H0 ;  /* 0x20000023ff237230 */ /* 0x000fca0000004100 */
[----:B------:R-:W-:-:S04]  /*5fa0*/  FMUL R35, R35, UR26 ;  /* 0x0000001a23237c20 */ /* 0x000fc80008400000 */
[----:B------:R-:W-:-:S05]  /*5fb0*/  FFMA R35, R226, UR25, R35 ;  /* 0x00000019e2237c23 */ /* 0x000fca0008000023 */
[----:B------:R-:W-:Y:S02]  /*5fc0*/  F2FP.SATFINITE.E5M2.F32.PACK_AB_MERGE_C R37, RZ, R35, RZ ;  /* 0x00000023ff25723e */ /* 0x000fe400048060ff */
[----:B------:R-:W-:-:S03]  /*5fd0*/  PRMT R35, RZ, 0x7610, R35 ;  /* 0x00007610ff237816 */ /* 0x000fc60000000023 */
[----:B------:R2:W-:Y:S01]  /*5fe0*/  @!P4 STG.E.U8 desc[UR20][R24.64], R37 ;  /* 0x000000251800c986 */ /* 0x0005e2000c101114 */
[----:B------:R-:W-:Y:S05]  /*5ff0*/  @P3 BRA `(.L_x_45) ;  /* 0x0000000000043947 */ /* 0x000fea0003800000 */
[----:B------:R3:W5:Y:S02]  /*6000*/  LDG.E.U8 R35, desc[UR20][R28.64+0x1] ;  /* 0x000001141c237981 */ /* 0x000764000c1e1100 */
.L_x_45:
[----:B------:R-:W-:Y:S05]  /*6010*/  BSYNC B1 ;  /* 0x0000000000017941 */ /* 0x000fea0003800000 */
.L_x_44:
[----:B-----5:R-:W-:Y:S01]  /*6020*/  LOP3.LUT R35, R35, 0xff, RZ, 0xc0, !PT ;  /* 0x000000ff23237812 */ /* 0x020fe200078ec0ff */
[----:B------:R-:W-:Y:S01]  /*6030*/  BSSY B1, `(.L_x_46) ;  /* 0x0000013000017945 */ /* 0x000fe20003800000 */
[----:B--2---:R-:W-:Y:S02]  /*6040*/  IADD3 R37, P1, R30, 0x8, RZ ;  /* 0x000000081e257810 */ /* 0x004fe40007f3e0ff */
[----:B------:R-:W-:-:S03]  /*6050*/  F2FP.F16.E5M2.UNPACK_B R35, R35 ;  /* 0x00000023ff23723e */ /* 0x000fc600020004ff */
[----:B------:R-:W-:Y:S01]  /*6060*/  IMAD.X R31, RZ, RZ, R31, P1 ;  /* 0x000000ffff1f7224 */ /* 0x000fe200008e061f */
[----:B------:R-:W-:Y:S01]  /*6070*/  ISETP.GE.AND P1, PT, R39, 0x9, PT ;  /* 0x000000092700780c */ /* 0x000fe20003f26270 */
[----:B------:R-:W-:Y:S02]  /*6080*/  HADD2.F32 R35, -RZ, R35.H0_H0 ;  /* 0x20000023ff237230 */ /* 0x000fe40000004100 */
[----:B------:R-:W-:Y:S01]  /*6090*/  IMAD R36, R31, UR6, RZ ;  /* 0x000000061f247c24 */ /* 0x000fe2000f8e02ff */
[----:B------:R-:W-:Y:S01]  /*60a0*/  ISETP.LT.OR P5, PT, R34, 0x1, !P1 ;  /* 0x000000012200780c */ /* 0x000fe20004fa1670 */
[----:B------:R-:W-:-:S04]  /*60b0*/  IMAD.WIDE.U32 R32, R37, UR6, R32 ;  /* 0x0000000625207c25 */ /* 0x000fc8000f8e0020 */
[----:B------:R-:W-:Y:S01]  /*60c0*/  FMUL R30, R35, UR26 ;  /* 0x0000001a231e7c20 */ /* 0x000fe20008400000 */
[----:B------:R-:W-:-:S03]  /*60d0*/  IMAD R37, R37, UR7, R36 ;  /* 0x0000000725257c24 */ /* 0x000fc6000f8e0224 */
[----:B------:R-:W-:Y:S01]  /*60e0*/  FFMA R225, R225, UR25, R30 ;  /* 0x00000019e1e17c23 */ /* 0x000fe2000800001e */
[----:B------:R-:W-:Y:S02]  /*60f0*/  IADD3 R30, P4, R32, UR8, RZ ;  /* 0x00000008201e7c10 */ /* 0x000fe4000ff9e0ff */
[----:B------:R-:W-:Y:S02]  /*6100*/  PRMT R32, RZ, 0x7610, R32 ;  /* 0x00007610ff207816 */ /* 0x000fe40000000020 */
[----:B------:R-:W-:Y:S02]  /*6110*/  F2FP.SATFINITE.E5M2.F32.PACK_AB_MERGE_C R225, RZ, R225, RZ ;  /* 0x000000e1ffe1723e */ /* 0x000fe400048060ff */
[----:B------:R-:W-:-:S03]  /*6120*/  IADD3.X R31, R33, UR9, R37, P4, !PT ;  /* 0x00000009211f7c10 */ /* 0x000fc6000a7fe425 */
[----:B------:R2:W-:Y:S01]  /*6130*/  @!P3 STG.E.U8 desc[UR20][R24.64+0x1], R225 ;  /* 0x000001e11800b986 */ /* 0x0005e2000c101114 */
[----:B------:R-:W-:Y:S05]  /*6140*/  @P5 BRA `(.L_x_47) ;  /* 0x0000000000045947 */ /* 0x000fea0003800000 */
[----:B------:R4:W5:Y:S02]  /*6150*/  LDG.E.U8 R32, desc[UR20][R30.64] ;  /* 0x000000141e207981 */ /* 0x000964000c1e1100 */
.L_x_47:
[----:B------:R-:W-:Y:S05]  /*6160*/  BSYNC B1 ;  /* 0x0000000000017941 */ /* 0x000fea0003800000 */
.L_x_46:
[----:B-----5:R-:W-:Y:S01]  /*6170*/  LOP3.LUT R32, R32, 0xff, RZ, 0xc0, !PT ;  /* 0x000000ff20207812 */ /* 0x020fe200078ec0ff */
[----:B------:R-:W-:Y:S01]  /*6180*/  BSSY B1, `(.L_x_48) ;  /* 0x000000b000017945 */ /* 0x000fe20003800000 */
[----:B------:R-:W-:Y:S02]  /*6190*/  ISETP.LT.OR P3, PT, R34, 0x2, !P1 ;  /* 0x000000022200780c */ /* 0x000fe40004f61670 */
[----:B------:R-:W-:-:S05]  /*61a0*/  F2FP.F16.E5M2.UNPACK_B R32, R32 ;  /* 0x00000020ff20723e */ /* 0x000fca00020004ff */
[----:B------:R-:W-:-:S05]  /*61b0*/  HADD2.F32 R32, -RZ, R32.H0_H0 ;  /* 0x20000020ff207230 */ /* 0x000fca0000004100 */
[----:B------:R-:W-:Y:S01]  /*61c0*/  FMUL R33, R32, UR26 ;  /* 0x0000001a20217c20 */ /* 0x000fe20008400000 */
[----:B------:R-:W-:-:S03]  /*61d0*/  PRMT R32, RZ, 0x7610, R32 ;  /* 0x00007610ff207816 */ /* 0x000fc60000000020 */
[----:B------:R-:W-:-:S05]  /*61e0*/  FFMA R33, R224, UR25, R33 ;  /* 0x00000019e0217c23 */ /* 0x000fca0008000021 */
[----:B------:R-:W-:-:S05]  /*61f0*/  F2FP.SATFINITE.E5M2.F32.PACK_AB_MERGE_C R33, RZ, R33, RZ ;  /* 0x00000021ff21723e */ /* 0x000fca00048060ff */
[----:B------:R0:W-:Y:S01]  /*6200*/  @!P5 STG.E.U8 desc[UR20][R26.64], R33 ;  /* 0x000000211a00d986 */ /* 0x0001e2000c101114 */
[----:B------:R-:W-:Y:S05]  /*6210*/  @P3 BRA `(.L_x_49) ;  /* 0x0000000000043947 */ /* 0x000fea0003800000 */
[----:B------:R0:W5:Y:S02]  /*6220*/  LDG.E.U8 R32, desc[UR20][R30.64+0x1] ;  /* 0x000001141e207981 */ /* 0x000164000c1e1100 */
.L_x_49:
[----:B------:R-:W-:Y:S05]  /*6230*/  BSYNC B1 ;  /* 0x0000000000017941 */ /* 0x000fea0003800000 */
.L_x_48:
[----:B-----5:R-:W-:Y:S01]  /*6240*/  LOP3.LUT R32, R32, 0xff, RZ, 0xc0, !PT ;  /* 0x000000ff20207812 */ /* 0x020fe200078ec0ff */
[----:B------:R-:W-:Y:S01]  /*6250*/  BSSY B1, `(.L_x_50) ;  /* 0x000000b000017945 */ /* 0x000fe20003800000 */
[----:B------:R-:W-:Y:S02]  /*6260*/  ISETP.LT.OR P4, PT, R34, 0x9, !P0 ;  /* 0x000000092200780c */ /* 0x000fe40004781670 */
[----:B------:R-:W-:-:S05]  /*6270*/  F2FP.F16.E5M2.UNPACK_B R32, R32 ;  /* 0x00000020ff20723e */ /* 0x000fca00020004ff */
[----:B------:R-:W-:-:S05]  /*6280*/  HADD2.F32 R32, -RZ, R32.H0_H0 ;  /* 0x20000020ff207230 */ /* 0x000fca0000004100 */
[----:B------:R-:W-:-:S04]  /*6290*/  FMUL R32, R32, UR26 ;  /* 0x0000001a20207c20 */ /* 0x000fc80008400000 */
[----:B------:R-:W-:-:S05]  /*62a0*/  FFMA R32, R223, UR25, R32 ;  /* 0x00000019df207c23 */ /* 0x000fca0008000020 */
[----:B0-----:R-:W-:Y:S02]  /*62b0*/  F2FP.SATFINITE.E5M2.F32.PACK_AB_MERGE_C R33, RZ, R32, RZ ;  /* 0x00000020ff21723e */ /* 0x001fe400048060ff */
[----:B------:R-:W-:-:S03]  /*62c0*/  PRMT R32, RZ, 0x7610, R32 ;  /* 0x00007610ff207816 */ /* 0x000fc60000000020 */
[----:B------:R0:W-:Y:S01]  /*62d0*/  @!P3 STG.E.U8 desc[UR20][R26.64+0x1], R33 ;  /* 0x000001211a00b986 */ /* 0x0001e2000c101114 */
[----:B------:R-:W-:Y:S05]  /*62e0*/  @P4 BRA `(.L_x_51) ;  /* 0x0000000000044947 */ /* 0x000fea0003800000 */
[----:B------:R0:W5:Y:S02]  /*62f0*/  LDG.E.U8 R32, desc[UR20][R28.64+0x8] ;  /* 0x000008141c207981 */ /* 0x000164000c1e1100 */
.L_x_51:
[----:B------:R-:W-:Y:S05]  /*6300*/  BSYNC B1 ;  /* 0x0000000000017941 */ /* 0x000fea0003800000 */
.L_x_50:
[----:B-----5:R-:W-:Y:S01]  /*6310*/  LOP3.LUT R32, R32, 0xff, RZ, 0xc0, !PT ;  /* 0x000000ff20207812 */ /* 0x020fe200078ec0ff */
[----:B------:R-:W-:Y:S01]  /*6320*/  BSSY B1, `(.L_x_52) ;  /* 0x000000b000017945 */ /* 0x000fe20003800000 */
[----:B------:R-:W-:Y:S02]  /*6330*/  ISETP.LT.OR P3, PT, R34, 0xa, !P0 ;  /* 0x0000000a2200780c */ /* 0x000fe40004761670 */
[----:B------:R-:W-:-:S05]  /*6340*/  F2FP.F16.E5M2.UNPACK_B R32, R32 ;  /* 0x00000020ff20723e */ /* 0x000fca00020004ff */
[----:B------:R-:W-:-:S05]  /*6350*/  HADD2.F32 R32, -RZ, R32.H0_H0 ;  /* 0x20000020ff207230 */ /* 0x000fca0000004100 */
[----:B0-----:R-:W-:Y:S01]  /*6360*/  FMUL R33, R32, UR26 ;  /* 0x0000001a20217c20 */ /* 0x001fe20008400000 */
[----:B------:R-:W-:-:S03]  /*6370*/  PRMT R32, RZ, 0x7610, R32 ;  /* 0x00007610ff207816 */ /* 0x000fc60000000020 */
[----:B------:R-:W-:-:S05]  /*6380*/  FFMA R33, R222, UR25, R33 ;  /* 0x00000019de217c23 */ /* 0x000fca0008000021 */
[----:B------:R-:W-:-:S05]  /*6390*/  F2FP.SATFINITE.E5M2.F32.PACK_AB_MERGE_C R33, RZ, R33, RZ ;  /* 0x00000021ff21723e */ /* 0x000fca00048060ff */
[----:B------:R0:W-:Y:S01]  /*63a0*/  @!P4 STG.E.U8 desc[UR20][R24.64+0x8], R33 ;  /* 0x000008211800c986 */ /* 0x0001e2000c101114 */
[----:B------:R-:W-:Y:S05]  /*63b0*/  @P3 BRA `(.L_x_53) ;  /* 0x0000000000043947 */ /* 0x000fea0003800000 */
[----:B------:R0:W5:Y:S02]  /*63c0*/  LDG.E.U8 R32, desc[UR20][R28.64+0x9] ;  /* 0x000009141c207981 */ /* 0x000164000c1e1100 */
.L_x_53:
[----:B------:R-:W-:Y:S05]  /*63d0*/  BSYNC B1 ;  /* 0x0000000000017941 */ /* 0x000fea0003800000 */
.L_x_52:
        /* <DEDUP_REMOVED lines=12> */
.L_x_55:
[----:B------:R-:W-:Y:S05]  /*64a0*/  BSYNC B1 ;  /* 0x0000000000017941 */ /* 0x000fea0003800000 */
.L_x_54:
        /* <DEDUP_REMOVED lines=12> */
.L_x_57:
[----:B------:R-:W-:Y:S05]  /*6570*/  BSYNC B1 ;  /* 0x0000000000017941 */ /* 0x000fea0003800000 */
.L_x_56:
        /* <DEDUP_REMOVED lines=12> */
.L_x_59:
[----:B------:R-:W-:Y:S05]  /*6640*/  BSYNC B1 ;  /* 0x0000000000017941 */ /* 0x000fea0003800000 */
.L_x_58:
        /* <DEDUP_REMOVED lines=12> */
.L_x_61:
[----:B------:R-:W-:Y:S05]  /*6710*/  BSYNC B1 ;  /* 0x0000000000017941 */ /* 0x000fea0003800000 */
.L_x_60:
        /* <DEDUP_REMOVED lines=12> */
.L_x_63:
[----:B------:R-:W-:Y:S05]  /*67e0*/  BSYNC B1 ;  /* 0x0000000000017941 */ /* 0x000fea0003800000 */
.L_x_62:
        /* <DEDUP_REMOVED lines=12> */
.L_x_65:
[----:B------:R-:W-:Y:S05]  /*68b0*/  BSYNC B1 ;  /* 0x0000000000017941 */ /* 0x000fea0003800000 */
.L_x_64:
        /* <DEDUP_REMOVED lines=12> */
.L_x_67:
[----:B------:R-:W-:Y:S05]  /*6980*/  BSYNC B1 ;  /* 0x0000000000017941 */ /* 0x000fea0003800000 */
.L_x_66:
        /* <DEDUP_REMOVED lines=12> */
.L_x_69:
[----:B------:R-:W-:Y:S05]  /*6a50*/  BSYNC B1 ;  /* 0x0000000000017941 */ /* 0x000fea0003800000 */
.L_x_68:
        /* <DEDUP_REMOVED lines=12> */
.L_x_71:
[----:B------:R-:W-:Y:S05]  /*6b20*/  BSYNC B1 ;  /* 0x0000000000017941 */ /* 0x000fea0003800000 */
.L_x_70:
        /* <DEDUP_REMOVED lines=12> */
.L_x_73:
[----:B------:R-:W-:Y:S05]  /*6bf0*/  BSYNC B1 ;  /* 0x0000000000017941 */ /* 0x000fea0003800000 */
.L_x_72:
        /* <DEDUP_REMOVED lines=12> */
.L_x_75:
[----:B------:R-:W-:Y:S05]  /*6cc0*/  BSYNC B1 ;  /* 0x0000000000017941 */ /* 0x000fea0003800000 */
.L_x_74:
        /* <DEDUP_REMOVED lines=12> */
.L_x_77:
[----:B------:R-:W-:Y:S05]  /*6d90*/  BSYNC B1 ;  /* 0x0000000000017941 */ /* 0x000fea0003800000 */
.L_x_76:
        /* <DEDUP_REMOVED lines=12> */
.L_x_79:
[----:B------:R-:W-:Y:S05]  /*6e60*/  BSYNC B1 ;  /* 0x0000000000017941 */ /* 0x000fea0003800000 */
.L_x_78:
        /* <DEDUP_REMOVED lines=12> */
.L_x_81:
[----:B------:R-:W-:Y:S05]  /*6f30*/  BSYNC B1 ;  /* 0x0000000000017941 */ /* 0x000fea0003800000 */
.L_x_80:
        /* <DEDUP_REMOVED lines=12> */
.L_x_83:
[----:B------:R-:W-:Y:S05]  /*7000*/  BSYNC B1 ;  /* 0x0000000000017941 */ /* 0x000fea0003800000 */
.L_x_82:
        /* <DEDUP_REMOVED lines=12> */
.L_x_85:
[----:B------:R-:W-:Y:S05]  /*70d0*/  BSYNC B1 ;  /* 0x0000000000017941 */ /* 0x000fea0003800000 */
.L_x_84:
        /* <DEDUP_REMOVED lines=12> */
.L_x_87:
[----:B------:R-:W-:Y:S05]  /*71a0*/  BSYNC B1 ;  /* 0x0000000000017941 */ /* 0x000fea0003800000 */
.L_x_86:
        /* <DEDUP_REMOVED lines=12> */
.L_x_89:
[----:B------:R-:W-:Y:S05]  /*7270*/  BSYNC B1 ;  /* 0x0000000000017941 */ /* 0x000fea0003800000 */
.L_x_88:
        /* <DEDUP_REMOVED lines=12> */
.L_x_91:
[----:B------:R-:W-:Y:S05]  /*7340*/  BSYNC B1 ;  /* 0x0000000000017941 */ /* 0x000fea0003800000 */
.L_x_90:
        /* <DEDUP_REMOVED lines=12> */
.L_x_93:
[----:B------:R-:W-:Y:S05]  /*7410*/  BSYNC B1 ;  /* 0x0000000000017941 */ /* 0x000fea0003800000 */
.L_x_92:
        /* <DEDUP_REMOVED lines=12> */
.L_x_95:
[----:B------:R-:W-:Y:S05]  /*74e0*/  BSYNC B1 ;  /* 0x0000000000017941 */ /* 0x000fea0003800000 */
.L_x_94:
        /* <DEDUP_REMOVED lines=12> */
.L_x_97:
[----:B------:R-:W-:Y:S05]  /*75b0*/  BSYNC B1 ;  /* 0x0000000000017941 */ /* 0x000fea0003800000 */
.L_x_96:
        /* <DEDUP_REMOVED lines=12> */
.L_x_99:
[----:B------:R-:W-:Y:S05]  /*7680*/  BSYNC B1 ;  /* 0x0000000000017941 */ /* 0x000fea0003800000 */
.L_x_98:
        /* <DEDUP_REMOVED lines=12> */
.L_x_101:
[----:B------:R-:W-:Y:S05]  /*7750*/  BSYNC B1 ;  /* 0x0000000000017941 */ /* 0x000fea0003800000 */
.L_x_100:
        /* <DEDUP_REMOVED lines=12> */
.L_x_103:
[----:B------:R-:W-:Y:S05]  /*7820*/  BSYNC B1 ;  /* 0x0000000000017941 */ /* 0x000fea0003800000 */
.L_x_102:
        /* <DEDUP_REMOVED lines=12> */
.L_x_105:
[----:B------:R-:W-:Y:S05]  /*78f0*/  BSYNC B1 ;  /* 0x0000000000017941 */ /* 0x000fea0003800000 */
.L_x_104:
        /* <DEDUP_REMOVED lines=12> */
.L_x_107:
[----:B------:R-:W-:Y:S05]  /*79c0*/  BSYNC B1 ;  /* 0x0000000000017941 */ /* 0x000fea0003800000 */
.L_x_106:
        /* <DEDUP_REMOVED lines=12> */
.L_x_109:
[----:B------:R-:W-:Y:S05]  /*7a90*/  BSYNC B1 ;  /* 0x0000000000017941 */ /* 0x000fea0003800000 */
.L_x_108:
        /* <DEDUP_REMOVED lines=12> */
.L_x_111:
[----:B------:R-:W-:Y:S05]  /*7b60*/  BSYNC B1 ;  /* 0x0000000000017941 */ /* 0x000fea0003800000 */
.L_x_110:
        /* <DEDUP_REMOVED lines=12> */
.L_x_113:
[----:B------:R-:W-:Y:S05]  /*7c30*/  BSYNC B1 ;  /* 0x0000000000017941 */ /* 0x000fea0003800000 */
.L_x_112:
        /* <DEDUP_REMOVED lines=12> */
.L_x_115:
[----:B------:R-:W-:Y:S05]  /*7d00*/  BSYNC B1 ;  /* 0x0000000000017941 */ /* 0x000fea0003800000 */
.L_x_114:
        /* <DEDUP_REMOVED lines=12> */
.L_x_117:
[----:B------:R-:W-:Y:S05]  /*7dd0*/  BSYNC B1 ;  /* 0x0000000000017941 */ /* 0x000fea0003800000 */
.L_x_116:
        /* <DEDUP_REMOVED lines=12> */
.L_x_119:
[----:B------:R-:W-:Y:S05]  /*7ea0*/  BSYNC B1 ;  /* 0x0000000000017941 */ /* 0x000fea0003800000 */
.L_x_118:
        /* <DEDUP_REMOVED lines=12> */
.L_x_121:
[----:B------:R-:W-:Y:S05]  /*7f70*/  BSYNC B1 ;  /* 0x0000000000017941 */ /* 0x000fea0003800000 */
.L_x_120:
        /* <DEDUP_REMOVED lines=12> */
.L_x_123:
[----:B------:R-:W-:Y:S05]  /*8040*/  BSYNC B1 ;  /* 0x0000000000017941 */ /* 0x000fea0003800000 */
.L_x_122:
        /* <DEDUP_REMOVED lines=12> */
.L_x_125:
[----:B------:R-:W-:Y:S05]  /*8110*/  BSYNC B1 ;  /* 0x0000000000017941 */ /* 0x000fea0003800000 */
.L_x_124:
        /* <DEDUP_REMOVED lines=12> */
.L_x_127:
[----:B------:R-:W-:Y:S05]  /*81e0*/  BSYNC B1 ;  /* 0x0000000000017941 */ /* 0x000fea0003800000 */
.L_x_126:
        /* <DEDUP_REMOVED lines=12> */
.L_x_129:
[----:B------:R-:W-:Y:S05]  /*82b0*/  BSYNC B1 ;  /* 0x0000000000017941 */ /* 0x000fea0003800000 */
.L_x_128:
        /* <DEDUP_REMOVED lines=12> */
.L_x_131:
[----:B------:R-:W-:Y:S05]  /*8380*/  BSYNC B1 ;  /* 0x0000000000017941 */ /* 0x000fea0003800000 */
.L_x_130:
        /* <DEDUP_REMOVED lines=12> */
.L_x_133:
[----:B------:R-:W-:Y:S05]  /*8450*/  BSYNC B1 ;  /* 0x0000000000017941 */ /* 0x000fea0003800000 */
.L_x_132:
        /* <DEDUP_REMOVED lines=12> */
.L_x_135:
[----:B------:R-:W-:Y:S05]  /*8520*/  BSYNC B1 ;  /* 0x0000000000017941 */ /* 0x000fea0003800000 */
.L_x_134:
        /* <DEDUP_REMOVED lines=12> */
.L_x_137:
[----:B------:R-:W-:Y:S05]  /*85f0*/  BSYNC B1 ;  /* 0x0000000000017941 */ /* 0x000fea0003800000 */
.L_x_136:
        /* <DEDUP_REMOVED lines=12> */
.L_x_139:
[----:B------:R-:W-:Y:S05]  /*86c0*/  BSYNC B1 ;  /* 0x0000000000017941 */ /* 0x000fea0003800000 */
.L_x_138:
        /* <DEDUP_REMOVED lines=12> */
.L_x_141:
[----:B------:R-:W-:Y:S05]  /*8790*/  BSYNC B1 ;  /* 0x0000000000017941 */ /* 0x000fea0003800000 */
.L_x_140:
        /* <DEDUP_REMOVED lines=12> */
.L_x_143:
[----:B------:R-:W-:Y:S05]  /*8860*/  BSYNC B1 ;  /* 0x0000000000017941 */ /* 0x000fea0003800000 */
.L_x_142:
        /* <DEDUP_REMOVED lines=12> */
.L_x_145:
[----:B------:R-:W-:Y:S05]  /*8930*/  BSYNC B1 ;  /* 0x0000000000017941 */ /* 0x000fea0003800000 */
.L_x_144:
        /* <DEDUP_REMOVED lines=12> */
.L_x_147:
[----:B------:R-:W-:Y:S05]  /*8a00*/  BSYNC B1 ;  /* 0x0000000000017941 */ /* 0x000fea0003800000 */
.L_x_146:
        /* <DEDUP_REMOVED lines=12> */
.L_x_149:
[----:B------:R-:W-:Y:S05]  /*8ad0*/  BSYNC B1 ;  /* 0x0000000000017941 */ /* 0x000fea0003800000 */
.L_x_148:
        /* <DEDUP_REMOVED lines=12> */
.L_x_151:
[----:B------:R-:W-:Y:S05]  /*8ba0*/  BSYNC B1 ;  /* 0x0000000000017941 */ /* 0x000fea0003800000 */
.L_x_150:
        /* <DEDUP_REMOVED lines=12> */
.L_x_153:
[----:B------:R-:W-:Y:S05]  /*8c70*/  BSYNC B1 ;  /* 0x0000000000017941 */ /* 0x000fea0003800000 */
.L_x_152:
        /* <DEDUP_REMOVED lines=12> */
.L_x_155:
[----:B------:R-:W-:Y:S05]  /*8d40*/  BSYNC B1 ;  /* 0x0000000000017941 */ /* 0x000fea0003800000 */
.L_x_154:
        /* <DEDUP_REMOVED lines=12> */
.L_x_157:
[----:B------:R-:W-:Y:S05]  /*8e10*/  BSYNC B1 ;  /* 0x0000000000017941 */ /* 0x000fea0003800000 */
.L_x_156:
        /* <DEDUP_REMOVED lines=12> */
.L_x_159:
[----:B------:R-:W-:Y:S05]  /*8ee0*/  BSYNC B1 ;  /* 0x0000000000017941 */ /* 0x000fea0003800000 */
.L_x_158:
        /* <DEDUP_REMOVED lines=12> */
.L_x_161:
[----:B------:R-:W-:Y:S05]  /*8fb0*/  BSYNC B1 ;  /* 0x0000000000017941 */ /* 0x000fea0003800000 */
.L_x_160:
        /* <DEDUP_REMOVED lines=12> */
.L_x_163:
[----:B------:R-:W-:Y:S05]  /*9080*/  BSYNC B1 ;  /* 0x0000000000017941 */ /* 0x000fea0003800000 */
.L_x_162:
        /* <DEDUP_REMOVED lines=12> */
.L_x_165:
[----:B------:R-:W-:Y:S05]  /*9150*/  BSYNC B1 ;  /* 0x0000000000017941 */ /* 0x000fea0003800000 */
.L_x_164:
        /* <DEDUP_REMOVED lines=12> */
.L_x_167:
[----:B------:R-:W-:Y:S05]  /*9220*/  BSYNC B1 ;  /* 0x0000000000017941 */ /* 0x000fea0003800000 */
.L_x_166:
        /* <DEDUP_REMOVED lines=12> */
.L_x_169:
[----:B------:R-:W-:Y:S05]  /*92f0*/  BSYNC B1 ;  /* 0x0000000000017941 */ /* 0x000fea0003800000 */
.L_x_168:
        /* <DEDUP_REMOVED lines=12> */
.L_x_171:
[----:B------:R-:W-:Y:S05]  /*93c0*/  BSYNC B1 ;  /* 0x0000000000017941 */ /* 0x000fea0003800000 */
.L_x_170:
        /* <DEDUP_REMOVED lines=12> */
.L_x_173:
[----:B------:R-:W-:Y:S05]  /*9490*/  BSYNC B1 ;  /* 0x0000000000017941 */ /* 0x000fea0003800000 */
.L_x_172:
        /* <DEDUP_REMOVED lines=12> */
.L_x_175:
[----:B------:R-:W-:Y:S05]  /*9560*/  BSYNC B1 ;  /* 0x0000000000017941 */ /* 0x000fea0003800000 */
.L_x_174:
        /* <DEDUP_REMOVED lines=12> */
.L_x_177:
[----:B------:R-:W-:Y:S05]  /*9630*/  BSYNC B1 ;  /* 0x0000000000017941 */ /* 0x000fea0003800000 */
.L_x_176:
        /* <DEDUP_REMOVED lines=12> */
.L_x_179:
[----:B------:R-:W-:Y:S05]  /*9700*/  BSYNC B1 ;  /* 0x0000000000017941 */ /* 0x000fea0003800000 */
.L_x_178:
        /* <DEDUP_REMOVED lines=12> */
.L_x_181:
[----:B------:R-:W-:Y:S05]  /*97d0*/  BSYNC B1 ;  /* 0x0000000000017941 */ /* 0x000fea0003800000 */
.L_x_180:
        /* <DEDUP_REMOVED lines=12> */
.L_x_183:
[----:B------:R-:W-:Y:S05]  /*98a0*/  BSYNC B1 ;  /* 0x0000000000017941 */ /* 0x000fea0003800000 */
.L_x_182:
        /* <DEDUP_REMOVED lines=12> */
.L_x_185:
[----:B------:R-:W-:Y:S05]  /*9970*/  BSYNC B1 ;  /* 0x0000000000017941 */ /* 0x000fea0003800000 */
.L_x_184:
        /* <DEDUP_REMOVED lines=12> */
.L_x_187:
[----:B------:R-:W-:Y:S05]  /*9a40*/  BSYNC B1 ;  /* 0x0000000000017941 */ /* 0x000fea0003800000 */
.L_x_186:
        /* <DEDUP_REMOVED lines=12> */
.L_x_189:
[----:B------:R-:W-:Y:S05]  /*9b10*/  BSYNC B1 ;  /* 0x0000000000017941 */ /* 0x000fea0003800000 */
.L_x_188:
        /* <DEDUP_REMOVED lines=12> */
.L_x_191:
[----:B------:R-:W-:Y:S05]  /*9be0*/  BSYNC B1 ;  /* 0x0000000000017941 */ /* 0x000fea0003800000 */
.L_x_190:
        /* <DEDUP_REMOVED lines=12> */
.L_x_193:
[----:B------:R-:W-:Y:S05]  /*9cb0*/  BSYNC B1 ;  /* 0x0000000000017941 */ /* 0x000fea0003800000 */
.L_x_192:
[----:B-----5:R-:W-:Y:S01]  /*9cc0*/  LOP3.LUT R32, R32, 0xff, RZ, 0xc0, !PT ;  /* 0x000000ff20207812 */ /* 0x020fe200078ec0ff */
[----:B------:R-:W-:Y:S01]  /*9cd0*/  BSSY B1, `(.L_x_194) ;  /* 0x000000b000017945 */ /* 0x000fe20003800000 */
[----:B------:R-:W-:Y:S02]  /*9ce0*/  ISETP.LT.OR P4, PT, R34, 0x99, !P0 ;  /* 0x000000992200780c */ /* 0x000fe40004781670 */
[----:B------:R-:W-:-:S05]  /*9cf0*/  F2FP.F16.E5M2.UNPACK_B R32, R32 ;  /* 0x00000020ff20723e */ /* 0x000fca00020004ff */
[----:B------:R-:W-:-:S05]  /*9d00*/  HADD2.F32 R32, -RZ, R32.H0_H0 ;  /* 0x20000020ff207230 */ /* 0x000fca0000004100 */
[----:B------:R-:W-:-:S04]  /*9d10*/  FMUL R32, R32, UR26 ;  /* 0x0000001a20207c20 */ /* 0x000fc80008400000 */
[----:B------:R-:W-:Y:S01]  /*9d20*/  FFMA R32, R23, UR25, R32 ;  /* 0x0000001917207c23 */ /* 0x000fe20008000020 */
[----:B------:R-:W-:-:S04]  /*9d30*/  PRMT R23, RZ, 0x7610, R23 ;  /* 0x00007610ff177816 */ /* 0x000fc80000000017 */
[----:B0-----:R-:W-:-:S05]  /*9d40*/  F2FP.SATFINITE.E5M2.F32.PACK_AB_MERGE_C R33, RZ, R32, RZ ;  /* 0x00000020ff21723e */ /* 0x001fca00048060ff */
[----:B------:R0:W-:Y:S01]  /*9d50*/  @!P3 STG.E.U8 desc[UR20][R26.64+0x91], R33 ;  /* 0x000091211a00b986 */ /* 0x0001e2000c101114 */
[----:B------:R-:W-:Y:S05]  /*9d60*/  @P4 BRA `(.L_x_195) ;  /* 0x0000000000044947 */ /* 0x000fea0003800000 */
[----:B------:R0:W5:Y:S02]  /*9d70*/  LDG.E.U8 R23, desc[UR20][R28.64+0x98] ;  /* 0x000098141c177981 */ /* 0x000164000c1e1100 */
.L_x_195:
[----:B------:R-:W-:Y:S05]  /*9d80*/  BSYNC B1 ;  /* 0x0000000000017941 */ /* 0x000fea0003800000 */
.L_x_194:
        /* <DEDUP_REMOVED lines=8> */
[----:B------:R-:W-:-:S05]  /*9e10*/  F2FP.SATFINITE.E5M2.F32.PACK_AB_MERGE_C R23, RZ, R23, RZ ;  /* 0x00000017ff17723e */ /* 0x000fca00048060ff */
[----:B------:R0:W-:Y:S01]  /*9e20*/  @!P4 STG.E.U8 desc[UR20][R24.64+0x98], R23 ;  /* 0x000098171800c986 */ /* 0x0001e2000c101114 */
[----:B------:R-:W-:Y:S05]  /*9e30*/  @P3 BRA `(.L_x_197) ;  /* 0x0000000000043947 */ /* 0x000fea0003800000 */
[----:B------:R0:W5:Y:S02]  /*9e40*/  LDG.E.U8 R22, desc[UR20][R28.64+0x99] ;  /* 0x000099141c167981 */ /* 0x000164000c1e1100 */
.L_x_197:
[----:B------:R-:W-:Y:S05]  /*9e50*/  BSYNC B1 ;  /* 0x0000000000017941 */ /* 0x000fea0003800000 */
.L_x_196:
        /* <DEDUP_REMOVED lines=12> */
.L_x_199:
[----:B------:R-:W-:Y:S05]  /*9f20*/  BSYNC B1 ;  /* 0x0000000000017941 */ /* 0x000fea0003800000 */
.L_x_198:
        /* <DEDUP_REMOVED lines=12> */
.L_x_201:
[----:B------:R-:W-:Y:S05]  /*9ff0*/  BSYNC B1 ;  /* 0x0000000000017941 */ /* 0x000fea0003800000 */
.L_x_200:
        /* <DEDUP_REMOVED lines=12> */
.L_x_203:
[----:B------:R-:W-:Y:S05]  /*a0c0*/  BSYNC B1 ;  /* 0x0000000000017941 */ /* 0x000fea0003800000 */
.L_x_202:
        /* <DEDUP_REMOVED lines=12> */
.L_x_205:
[----:B------:R-:W-:Y:S05]  /*a190*/  BSYNC B1 ;  /* 0x0000000000017941 */ /* 0x000fea0003800000 */
.L_x_204:
        /* <DEDUP_REMOVED lines=12> */
.L_x_207:
[----:B------:R-:W-:Y:S05]  /*a260*/  BSYNC B1 ;  /* 0x0000000000017941 */ /* 0x000fea0003800000 */
.L_x_206:
        /* <DEDUP_REMOVED lines=12> */
.L_x_209:
[----:B------:R-:W-:Y:S05]  /*a330*/  BSYNC B1 ;  /* 0x0000000000017941 */ /* 0x000fea0003800000 */
.L_x_208:
        /* <DEDUP_REMOVED lines=12> */
.L_x_211:
[----:B------:R-:W-:Y:S05]  /*a400*/  BSYNC B1 ;  /* 0x0000000000017941 */ /* 0x000fea0003800000 */
.L_x_210:
        /* <DEDUP_REMOVED lines=12> */
.L_x_213:
[----:B------:R-:W-:Y:S05]  /*a4d0*/  BSYNC B1 ;  /* 0x0000000000017941 */ /* 0x000fea0003800000 */
.L_x_212:
        /* <DEDUP_REMOVED lines=12> */
.L_x_215:
[----:B------:R-:W-:Y:S05]  /*a5a0*/  BSYNC B1 ;  /* 0x0000000000017941 */ /* 0x000fea0003800000 */
.L_x_214:
        /* <DEDUP_REMOVED lines=12> */
.L_x_217:
[----:B------:R-:W-:Y:S05]  /*a670*/  BSYNC B1 ;  /* 0x0000000000017941 */ /* 0x000fea0003800000 */
.L_x_216:
        /* <DEDUP_REMOVED lines=12> */
.L_x_219:
[----:B------:R-:W-:Y:S05]  /*a740*/  BSYNC B1 ;  /* 0x0000000000017941 */ /* 0x000fea0003800000 */
.L_x_218:
        /* <DEDUP_REMOVED lines=12> */
.L_x_221:
[----:B------:R-:W-:Y:S05]  /*a810*/  BSYNC B1 ;  /* 0x0000000000017941 */ /* 0x000fea0003800000 */
.L_x_220:
        /* <DEDUP_REMOVED lines=12> */
.L_x_223:
[----:B------:R-:W-:Y:S05]  /*a8e0*/  BSYNC B1 ;  /* 0x0000000000017941 */ /* 0x000fea0003800000 */
.L_x_222:
        /* <DEDUP_REMOVED lines=12> */
.L_x_225:
[----:B------:R-:W-:Y:S05]  /*a9b0*/  BSYNC B1 ;  /* 0x0000000000017941 */ /* 0x000fea0003800000 */
.L_x_224:
        /* <DEDUP_REMOVED lines=12> */
.L_x_227:
[----:B------:R-:W-:Y:S05]  /*aa80*/  BSYNC B1 ;  /* 0x0000000000017941 */ /* 0x000fea0003800000 */
.L_x_226:
        /* <DEDUP_REMOVED lines=12> */
.L_x_229:
[----:B------:R-:W-:Y:S05]  /*ab50*/  BSYNC B1 ;  /* 0x0000000000017941 */ /* 0x000fea0003800000 */
.L_x_228:
        /* <DEDUP_REMOVED lines=12> */
.L_x_231:
[----:B------:R-:W-:Y:S05]  /*ac20*/  BSYNC B1 ;  /* 0x0000000000017941 */ /* 0x000fea0003800000 */
.L_x_230:
        /* <DEDUP_REMOVED lines=12> */
.L_x_233:
[----:B------:R-:W-:Y:S05]  /*acf0*/  BSYNC B1 ;  /* 0x0000000000017941 */ /* 0x000fea0003800000 */
.L_x_232:
        /* <DEDUP_REMOVED lines=12> */
.L_x_235:
[----:B------:R-:W-:Y:S05]  /*adc0*/  BSYNC B1 ;  /* 0x0000000000017941 */ /* 0x000fea0003800000 */
.L_x_234:
        /* <DEDUP_REMOVED lines=12> */
.L_x_237:
[----:B------:R-:W-:Y:S05]  /*ae90*/  BSYNC B1 ;  /* 0x0000000000017941 */ /* 0x000fea0003800000 */
.L_x_236:
[----:B-----5:R-:W-:Y:S01]  /*aea0*/  LOP3.LUT R2, R2, 0xff, RZ, 0xc0, !PT ;  /* 0x000000ff02027812 */ /* 0x020fe200078ec0ff */
[----:B------:R-:W-:Y:S01]  /*aeb0*/  BSSY B1, `(.L_x_238) ;  /* 0x000000b000017945 */ /* 0x000fe20003800000 */
[----:B------:R-:W-:Y:S02]  /*aec0*/  ISETP.LT.OR P4, PT, R34, 0xc1, !P1 ;  /* 0x000000c12200780c */ /* 0x000fe40004f81670 */
[----:B------:R-:W-:-:S05]  /*aed0*/  F2FP.F16.E5M2.UNPACK_B R2, R2 ;  /* 0x00000002ff02723e */ /* 0x000fca00020004ff */
[----:B------:R-:W-:-:S05]  /*aee0*/  HADD2.F32 R2, -RZ, R2.H0_H0 ;  /* 0x20000002ff027230 */ /* 0x000fca0000004100 */
[----:B0-----:R-:W-:-:S04]  /*aef0*/  FMUL R3, R2, UR26 ;  /* 0x0000001a02037c20 */ /* 0x001fc80008400000 */
[----:B------:R-:W-:Y:S01]  /*af00*/  FFMA R3, R0, UR25, R3 ;  /* 0x0000001900037c23 */ /* 0x000fe20008000003 */
[----:B------:R-:W-:-:S04]  /*af10*/  PRMT R0, RZ, 0x7610, R0 ;  /* 0x00007610ff007816 */ /* 0x000fc80000000000 */
[----:B------:R-:W-:-:S05]  /*af20*/  F2FP.SATFINITE.E5M2.F32.PACK_AB_MERGE_C R3, RZ, R3, RZ ;  /* 0x00000003ff03723e */ /* 0x000fca00048060ff */
[----:B------:R0:W-:Y:S01]  /*af30*/  @!P3 STG.E.U8 desc[UR20][R24.64+0xc1], R3 ;  /* 0x0000c1031800b986 */ /* 0x0001e2000c101114 */
[----:B------:R-:W-:Y:S05]  /*af40*/  @P4 BRA `(.L_x_239) ;  /* 0x0000000000044947 */ /* 0x000fea0003800000 */
[----:B------:R0:W5:Y:S02]  /*af50*/  LDG.E.U8 R0, desc[UR20][R30.64+0xc0] ;  /* 0x0000c0141e007981 */ /* 0x000164000c1e1100 */
.L_x_239:
[----:B------:R-:W-:Y:S05]  /*af60*/  BSYNC B1 ;  /* 0x0000000000017941 */ /* 0x000fea0003800000 */
.L_x_238:
[----:B------:R-:W2:Y:S01]  /*af70*/  LDL.LU R2, [R1] ;  /* 0x0000000001027983 */ /* 0x000ea20000300800 */
[----:B-----5:R-:W-:Y:S01]  /*af80*/  LOP3.LUT R0, R0, 0xff, RZ, 0xc0, !PT ;  /* 0x000000ff00007812 */ /* 0x020fe200078ec0ff */
[----:B------:R-:W-:Y:S01]  /*af90*/  BSSY B1, `(.L_x_240) ;  /* 0x000000b000017945 */ /* 0x000fe20003800000 */
[----:B------:R-:W-:Y:S02]  /*afa0*/  ISETP.LT.OR P3, PT, R34, 0xc2, !P1 ;  /* 0x000000c22200780c */ /* 0x000fe40004f61670 */
[----:B------:R-:W-:-:S05]  /*afb0*/  F2FP.F16.E5M2.UNPACK_B R0, R0 ;  /* 0x00000000ff00723e */ /* 0x000fca00020004ff */
[----:B------:R-:W-:-:S05]  /*afc0*/  HADD2.F32 R0, -RZ, R0.H0_H0 ;  /* 0x20000000ff007230 */ /* 0x000fca0000004100 */
[----:B------:R-:W-:-:S04]  /*afd0*/  FMUL R0, R0, UR26 ;  /* 0x0000001a00007c20 */ /* 0x000fc80008400000 */
[----:B--2---:R-:W-:-:S05]  /*afe0*/  FFMA R0, R2, UR25, R0 ;  /* 0x0000001902007c23 */ /* 0x004fca0008000000 */
[----:B0-----:R-:W-:Y:S02]  /*aff0*/  F2FP.SATFINITE.E5M2.F32.PACK_AB_MERGE_C R3, RZ, R0, RZ ;  /* 0x00000000ff03723e */ /* 0x001fe400048060ff */
[----:B------:R-:W-:-:S03]  /*b000*/  PRMT R0, RZ, 0x7610, R0 ;  /* 0x00007610ff007816 */ /* 0x000fc60000000000 */
[----:B------:R0:W-:Y:S01]  /*b010*/  @!P4 STG.E.U8 desc[UR20][R26.64+0xc0], R3 ;  /* 0x0000c0031a00c986 */ /* 0x0001e2000c101114 */
[----:B------:R-:W-:Y:S05]  /*b020*/  @P3 BRA `(.L_x_241) ;  /* 0x0000000000043947 */ /* 0x000fea0003800000 */
[----:B------:R2:W5:Y:S02]  /*b030*/  LDG.E.U8 R0, desc[UR20][R30.64+0xc1] ;  /* 0x0000c1141e007981 */ /* 0x000564000c1e1100 */
.L_x_241:
[----:B------:R-:W-:Y:S05]  /*b040*/  BSYNC B1 ;  /* 0x0000000000017941 */ /* 0x000fea0003800000 */
.L_x_240:
[----:B------:R-:W3:Y:S01]  /*b050*/  LDL.LU R2, [R1+0x4] ;  /* 0x0000040001027983 */ /* 0x000ee20000300800 */
[----:B-----5:R-:W-:Y:S01]  /*b060*/  LOP3.LUT R0, R0, 0xff, RZ, 0xc0, !PT ;  /* 0x000000ff00007812 */ /* 0x020fe200078ec0ff */
[----:B------:R-:W-:Y:S01]  /*b070*/  BSSY B1, `(.L_x_242) ;  /* 0x000000b000017945 */ /* 0x000fe20003800000 */
[----:B------:R-:W-:Y:S02]  /*b080*/  ISETP.LT.OR P4, PT, R34, 0xc9, !P0 ;  /* 0x000000c92200780c */ /* 0x000fe40004781670 */
[----:B------:R-:W-:-:S05]  /*b090*/  F2FP.F16.E5M2.UNPACK_B R0, R0 ;  /* 0x00000000ff00723e */ /* 0x000fca00020004ff */
[----:B------:R-:W-:-:S05]  /*b0a0*/  HADD2.F32 R0, -RZ, R0.H0_H0 ;  /* 0x20000000ff007230 */ /* 0x000fca0000004100 */
[----:B------:R-:W-:-:S04]  /*b0b0*/  FMUL R0, R0, UR26 ;  /* 0x0000001a00007c20 */ /* 0x000fc80008400000 */
[----:B---3--:R-:W-:-:S05]  /*b0c0*/  FFMA R0, R2, UR25, R0 ;  /* 0x0000001902007c23 */ /* 0x008fca0008000000 */
[----:B0-----:R-:W-:Y:S02]  /*b0d0*/  F2FP.SATFINITE.E5M2.F32.PACK_AB_MERGE_C R3, RZ, R0, RZ ;  /* 0x00000000ff03723e */ /* 0x001fe400048060ff */
[----:B------:R-:W-:-:S03]  /*b0e0*/  PRMT R0, RZ, 0x7610, R0 ;  /* 0x00007610ff007816 */ /* 0x000fc60000000000 */
[----:B------:R0:W-:Y:S01]  /*b0f0*/  @!P3 STG.E.U8 desc[UR20][R26.64+0xc1], R3 ;  /* 0x0000c1031a00b986 */ /* 0x0001e2000c101114 */
[----:B------:R-:W-:Y:S05]  /*b100*/  @P4 BRA `(.L_x_243) ;  /* 0x0000000000044947 */ /* 0x000fea0003800000 */
[----:B------:R3:W5:Y:S02]  /*b110*/  LDG.E.U8 R0, desc[UR20][R28.64+0xc8] ;  /* 0x0000c8141c007981 */ /* 0x000764000c1e1100 */
.L_x_243:
[----:B------:R-:W-:Y:S05]  /*b120*/  BSYNC B1 ;  /* 0x0000000000017941 */ /* 0x000fea0003800000 */
.L_x_242:
[----:B------:R-:W2:Y:S01]  /*b130*/  LDL.LU R2, [R1+0x8] ;  /* 0x0000080001027983 */ /* 0x000ea20000300800 */
        /* <DEDUP_REMOVED lines=12> */
.L_x_245:
[----:B------:R-:W-:Y:S05]  /*b200*/  BSYNC B1 ;  /* 0x0000000000017941 */ /* 0x000fea0003800000 */
.L_x_244:
        /* <DEDUP_REMOVED lines=13> */
.L_x_247:
[----:B------:R-:W-:Y:S05]  /*b2e0*/  BSYNC B1 ;  /* 0x0000000000017941 */ /* 0x000fea0003800000 */
.L_x_246:
        /* <DEDUP_REMOVED lines=13> */
.L_x_249:
[----:B------:R-:W-:Y:S05]  /*b3c0*/  BSYNC B1 ;  /* 0x0000000000017941 */ /* 0x000fea0003800000 */
.L_x_248:
        /* <DEDUP_REMOVED lines=13> */
.L_x_251:
[----:B------:R-:W-:Y:S05]  /*b4a0*/  BSYNC B1 ;  /* 0x0000000000017941 */ /* 0x000fea0003800000 */
.L_x_250:
        /* <DEDUP_REMOVED lines=13> */
.L_x_253:
[----:B------:R-:W-:Y:S05]  /*b580*/  BSYNC B1 ;  /* 0x0000000000017941 */ /* 0x000fea0003800000 */
.L_x_252:
        /* <DEDUP_REMOVED lines=13> */
.L_x_255:
[----:B------:R-:W-:Y:S05]  /*b660*/  BSYNC B1 ;  /* 0x0000000000017941 */ /* 0x000fea0003800000 */
.L_x_254:
        /* <DEDUP_REMOVED lines=13> */
.L_x_257:
[----:B------:R-:W-:Y:S05]  /*b740*/  BSYNC B1 ;  /* 0x0000000000017941 */ /* 0x000fea0003800000 */
.L_x_256:
        /* <DEDUP_REMOVED lines=13> */
.L_x_259:
[----:B------:R-:W-:Y:S05]  /*b820*/  BSYNC B1 ;  /* 0x0000000000017941 */ /* 0x000fea0003800000 */
.L_x_258:
        /* <DEDUP_REMOVED lines=13> */
.L_x_261:
[----:B------:R-:W-:Y:S05]  /*b900*/  BSYNC B1 ;  /* 0x0000000000017941 */ /* 0x000fea0003800000 */
.L_x_260:
        /* <DEDUP_REMOVED lines=13> */
.L_x_263:
[----:B------:R-:W-:Y:S05]  /*b9e0*/  BSYNC B1 ;  /* 0x0000000000017941 */ /* 0x000fea0003800000 */
.L_x_262:
        /* <DEDUP_REMOVED lines=13> */
.L_x_265:
[----:B------:R-:W-:Y:S05]  /*bac0*/  BSYNC B1 ;  /* 0x0000000000017941 */ /* 0x000fea0003800000 */
.L_x_264:
        /* <DEDUP_REMOVED lines=13> */
.L_x_267:
[----:B------:R-:W-:Y:S05]  /*bba0*/  BSYNC B1 ;  /* 0x0000000000017941 */ /* 0x000fea0003800000 */
.L_x_266:
        /* <DEDUP_REMOVED lines=13> */
.L_x_269:
[----:B------:R-:W-:Y:S05]  /*bc80*/  BSYNC B1 ;  /* 0x0000000000017941 */ /* 0x000fea0003800000 */
.L_x_268:
        /* <DEDUP_REMOVED lines=13> */
.L_x_271:
[----:B------:R-:W-:Y:S05]  /*bd60*/  BSYNC B1 ;  /* 0x0000000000017941 */ /* 0x000fea0003800000 */
.L_x_270:
        /* <DEDUP_REMOVED lines=13> */
.L_x_273:
[----:B------:R-:W-:Y:S05]  /*be40*/  BSYNC B1 ;  /* 0x0000000000017941 */ /* 0x000fea0003800000 */
.L_x_272:
        /* <DEDUP_REMOVED lines=13> */
.L_x_275:
[----:B------:R-:W-:Y:S05]  /*bf20*/  BSYNC B1 ;  /* 0x0000000000017941 */ /* 0x000fea0003800000 */
.L_x_274:
        /* <DEDUP_REMOVED lines=13> */
.L_x_277:
[----:B------:R-:W-:Y:S05]  /*c000*/  BSYNC B1 ;  /* 0x0000000000017941 */ /* 0x000fea0003800000 */
.L_x_276:
        /* <DEDUP_REMOVED lines=13> */
.L_x_279:
[----:B------:R-:W-:Y:S05]  /*c0e0*/  BSYNC B1 ;  /* 0x0000000000017941 */ /* 0x000fea0003800000 */
.L_x_278:
        /* <DEDUP_REMOVED lines=13> */
.L_x_281:
[----:B------:R-:W-:Y:S05]  /*c1c0*/  BSYNC B1 ;  /* 0x0000000000017941 */ /* 0x000fea0003800000 */
.L_x_280:
        /* <DEDUP_REMOVED lines=13> */
.L_x_283:
[----:B------:R-:W-:Y:S05]  /*c2a0*/  BSYNC B1 ;  /* 0x0000000000017941 */ /* 0x000fea0003800000 */
.L_x_282:
        /* <DEDUP_REMOVED lines=13> */
.L_x_285:
[----:B------:R-:W-:Y:S05]  /*c380*/  BSYNC B1 ;  /* 0x0000000000017941 */ /* 0x000fea0003800000 */
.L_x_284:
        /* <DEDUP_REMOVED lines=13> */
.L_x_287:
[----:B------:R-:W-:Y:S05]  /*c460*/  BSYNC B1 ;  /* 0x0000000000017941 */ /* 0x000fea0003800000 */
.L_x_286:
        /* <DEDUP_REMOVED lines=13> */
.L_x_289:
[----:B------:R-:W-:Y:S05]  /*c540*/  BSYNC B1 ;  /* 0x0000000000017941 */ /* 0x000fea0003800000 */
.L_x_288:
        /* <DEDUP_REMOVED lines=13> */
.L_x_291:
[----:B------:R-:W-:Y:S05]  /*c620*/  BSYNC B1 ;  /* 0x0000000000017941 */ /* 0x000fea0003800000 */
.L_x_290:
        /* <DEDUP_REMOVED lines=13> */
.L_x_293:
[----:B------:R-:W-:Y:S05]  /*c700*/  BSYNC B1 ;  /* 0x0000000000017941 */ /* 0x000fea0003800000 */
.L_x_292:
        /* <DEDUP_REMOVED lines=13> */
.L_x_295:
[----:B------:R-:W-:Y:S05]  /*c7e0*/  BSYNC B1 ;  /* 0x0000000000017941 */ /* 0x000fea0003800000 */
.L_x_294:
        /* <DEDUP_REMOVED lines=13> */
.L_x_297:
[----:B------:R-:W-:Y:S05]  /*c8c0*/  BSYNC B1 ;  /* 0x0000000000017941 */ /* 0x000fea0003800000 */
.L_x_296:
[----:B------:R-:W-:Y:S05]  /*c8d0*/  @P1 BRA `(.L_x_298) ;  /* 0x0000002000a41947 */ /* 0x000fea0003800000 */
[----:B------:R-:W2:Y:S01]  /*c8e0*/  LDL.LU R2, [R1+0x74] ;  /* 0x0000740001027983 */ /* 0x000ea20000300800 */
[----:B-----5:R-:W-:-:S04]  /*c8f0*/  LOP3.LUT R0, R0, 0xff, RZ, 0xc0, !PT ;  /* 0x000000ff00007812 */ /* 0x020fc800078ec0ff */
[----:B------:R-:W-:-:S05]  /*c900*/  F2FP.F16.E5M2.UNPACK_B R0, R0 ;  /* 0x00000000ff00723e */ /* 0x000fca00020004ff */
[----:B------:R-:W-:-:S05]  /*c910*/  HADD2.F32 R0, -RZ, R0.H0_H0 ;  /* 0x20000000ff007230 */ /* 0x000fca0000004100 */
[----:B------:R-:W-:-:S04]  /*c920*/  FMUL R0, R0, UR26 ;  /* 0x0000001a00007c20 */ /* 0x000fc80008400000 */
[----:B--2---:R-:W-:-:S05]  /*c930*/  FFMA R0, R2, UR25, R0 ;  /* 0x0000001902007c23 */ /* 0x004fca0008000000 */
[----:B0-----:R-:W-:-:S05]  /*c940*/  F2FP.SATFINITE.E5M2.F32.PACK_AB_MERGE_C R3, RZ, R0, RZ ;  /* 0x00000000ff03723e */ /* 0x001fca00048060ff */
[----:B------:R0:W-:Y:S01]  /*c950*/  STG.E.U8 desc[UR20][R26.64+0xf9], R3 ;  /* 0x0000f9031a007986 */ /* 0x0001e2000c101114 */
[----:B------:R-:W-:Y:S05]  /*c960*/  BRA `(.L_x_298) ;  /* 0x0000002000807947 */ /* 0x000fea0003800000 */
.L_x_41:
[C---:B------:R-:W-:Y:S01]  /*c970*/  ISETP.GE.AND P1, PT, R39.reuse, 0x1, PT ;  /* 0x000000012700780c */ /* 0x040fe20003f26270 */
[----:B------:R-:W-:Y:S01]  /*c980*/  FMUL R226, R226, UR25 ;  /* 0x00000019e2e27c20 */ /* 0x000fe20008400000 */
[----:B------:R-:W2:Y:S01]  /*c990*/  LDL.LU R227, [R1+0x10] ;  /* 0x0000100001e37983 */ /* 0x000ea20000300800 */
[----:B------:R-:W-:Y:S01]  /*c9a0*/  ISETP.GE.AND P0, PT, R39, 0x9, PT ;  /* 0x000000092700780c */ /* 0x000fe20003f06270 */
[----:B------:R-:W-:Y:S01]  /*c9b0*/  FMUL R225, R225, UR25 ;  /* 0x00000019e1e17c20 */ /* 0x000fe20008400000 */
[C---:B------:R-:W-:Y:S02]  /*c9c0*/  ISETP.LT.OR P4, PT, R34.reuse, 0x1, !P1 ;  /* 0x000000012200780c */ /* 0x040fe40004f81670 */
[C---:B------:R-:W-:Y:S02]  /*c9d0*/  ISETP.LT.OR P5, PT, R34.reuse, 0x2, !P1 ;  /* 0x000000022200780c */ /* 0x040fe40004fa1670 */
[----:B------:R-:W-:Y:S02]  /*c9e0*/  F2FP.SATFINITE.E5M2.F32.PACK_AB_MERGE_C R29, RZ, R226, RZ ;  /* 0x000000e2ff1d723e */ /* 0x000fe400048060ff */
[----:B------:R-:W-:Y:S01]  /*c9f0*/  ISETP.LT.OR P3, PT, R34, 0x1, !P0 ;  /* 0x000000012200780c */ /* 0x000fe20004761670 */
[----:B------:R-:W-:Y:S01]  /*ca00*/  FMUL R224, R224, UR25 ;  /* 0x00000019e0e07c20 */ /* 0x000fe20008400000 */
[----:B------:R-:W-:Y:S01]  /*ca10*/  ISETP.LT.OR P6, PT, R34, 0xa, !P1 ;  /* 0x0000000a2200780c */ /* 0x000fe20004fc1670 */
[----:B------:R-:W-:Y:S01]  /*ca20*/  FMUL R223, R223, UR25 ;  /* 0x00000019dfdf7c20 */ /* 0x000fe20008400000 */
[----:B------:R-:W-:Y:S01]  /*ca30*/  F2FP.SATFINITE.E5M2.F32.PACK_AB_MERGE_C R225, RZ, R225, RZ ;  /* 0x000000e1ffe1723e */ /* 0x000fe200048060ff */
[----:B------:R-:W-:Y:S01]  /*ca40*/  FMUL R221, R221, UR25 ;  /* 0x00000019dddd7c20 */ /* 0x000fe20008400000 */
[----:B------:R-:W-:Y:S01]  /*ca50*/  FMUL R222, R222, UR25 ;  /* 0x00000019dede7c20 */ /* 0x000fe20008400000 */
[----:B------:R0:W-:Y:S01]  /*ca60*/  @!P4 STG.E.U8 desc[UR20][R24.64], R29 ;  /* 0x0000001d1800c986 */ /* 0x0001e2000c101114 */
[----:B------:R-:W-:-:S02]  /*ca70*/  ISETP.LT.OR P4, PT, R34, 0x2, !P0 ;  /* 0x000000022200780c */ /* 0x000fc40004781670 */
[----:B------:R-:W-:Y:S01]  /*ca80*/  F2FP.SATFINITE.E5M2.F32.PACK_AB_MERGE_C R31, RZ, R224, RZ ;  /* 0x000000e0ff1f723e */ /* 0x000fe200048060ff */
[----:B------:R3:W-:Y:S01]  /*ca90*/  @!P5 STG.E.U8 desc[UR20][R24.64+0x1], R225 ;  /* 0x000001e11800d986 */ /* 0x0007e2000c101114 */
[----:B------:R-:W-:Y:S02]  /*caa0*/  ISETP.LT.OR P5, PT, R34, 0x9, !P1 ;  /* 0x000000092200780c */ /* 0x000fe40004fa1670 */
[----:B------:R-:W-:Y:S01]  /*cab0*/  F2FP.SATFINITE.E5M2.F32.PACK_AB_MERGE_C R223, RZ, R223, RZ ;  /* 0x000000dfffdf723e */ /* 0x000fe200048060ff */
[----:B------:R-:W-:Y:S01]  /*cac0*/  FMUL R220, R220, UR25 ;  /* 0x00000019dcdc7c20 */ /* 0x000fe20008400000 */
[----:B------:R-:W-:Y:S01]  /*cad0*/  F2FP.SATFINITE.E5M2.F32.PACK_AB_MERGE_C R221, RZ, R221, RZ ;  /* 0x000000ddffdd723e */ /* 0x000fe200048060ff */
[----:B------:R-:W-:Y:S01]  /*cae0*/  @!P3 STG.E.U8 desc[UR20][R26.64], R31 ;  /* 0x0000001f1a00b986 */ /* 0x000fe2000c101114 */
[----:B------:R-:W-:-:S03]  /*caf0*/  ISETP.LT.OR P3, PT, R34, 0x9, !P0 ;  /* 0x000000092200780c */ /* 0x000fc60004761670 */
[----:B------:R-:W-:Y:S01]  /*cb00*/  @!P4 STG.E.U8 desc[UR20][R26.64+0x1], R223 ;  /* 0x000001df1a00c986 */ /* 0x000fe2000c101114 */
[----:B------:R-:W-:-:S03]  /*cb10*/  ISETP.LT.OR P4, PT, R34, 0xa, !P0 ;  /* 0x0000000a2200780c */ /* 0x000fc60004781670 */
[----:B------:R-:W-:Y:S01]  /*cb20*/  @!P6 STG.E.U8 desc[UR20][R24.64+0x9], R221 ;  /* 0x000009dd1800e986 */ /* 0x000fe2000c101114 */
[C---:B------:R-:W-:Y:S01]  /*cb30*/  ISETP.LT.OR P6, PT, R34.reuse, 0x12, !P1 ;  /* 0x000000122200780c */ /* 0x040fe20004fc1670 */
[----:B------:R-:W-:Y:S01]  /*cb40*/  FMUL R219, R219, UR25 ;  /* 0x00000019dbdb7c20 */ /* 0x000fe20008400000 */
[----:B0-----:R-:W-:Y:S01]  /*cb50*/  F2FP.SATFINITE.E5M2.F32.PACK_AB_MERGE_C R29, RZ, R222, RZ ;  /* 0x000000deff1d723e */ /* 0x001fe200048060ff */
[----:B------:R-:W-:Y:S01]  /*cb60*/  FMUL R217, R217, UR25 ;  /* 0x00000019d9d97c20 */ /* 0x000fe20008400000 */
[----:B------:R-:W4:Y:S01]  /*cb70*/  LDL.LU R226, [R1+0xc] ;  /* 0x00000c0001e27983 */ /* 0x000f220000300800 */
[----:B------:R-:W-:Y:S02]  /*cb80*/  F2FP.SATFINITE.E5M2.F32.PACK_AB_MERGE_C R33, RZ, R220, RZ ;  /* 0x000000dcff21723e */ /* 0x000fe400048060ff */
[----:B------:R-:W-:Y:S01]  /*cb90*/  F2FP.SATFINITE.E5M2.F32.PACK_AB_MERGE_C R219, RZ, R219, RZ ;  /* 0x000000dbffdb723e */ /* 0x000fe200048060ff */
[----:B------:R0:W-:Y:S01]  /*cba0*/  @!P5 STG.E.U8 desc[UR20][R24.64+0x8], R29 ;  /* 0x0000081d1800d986 */ /* 0x0001e2000c101114 */
[----:B------:R-:W-:-:S02]  /*cbb0*/  ISETP.LT.OR P5, PT, R34, 0x11, !P1 ;  /* 0x000000112200780c */ /* 0x000fc40004fa1670 */
[----:B------:R-:W-:Y:S01]  /*cbc0*/  F2FP.SATFINITE.E5M2.F32.PACK_AB_MERGE_C R217, RZ, R217, RZ ;  /* 0x000000d9ffd9723e */ /* 0x000fe200048060ff */
[----:B---3--:R-:W3:Y:S01]  /*cbd0*/  LDL.LU R225, [R1+0x8] ;  /* 0x0000080001e17983 */ /* 0x008ee20000300800 */
[----:B------:R-:W-:-:S03]  /*cbe0*/  FMUL R218, R218, UR25 ;  /* 0x00000019dada7c20 */ /* 0x000fc60008400000 */
[----:B------:R-:W4:Y:S04]  /*cbf0*/  LDL.LU R224, [R1+0x4] ;  /* 0x0000040001e07983 */ /* 0x000f280000300800 */
[----:B------:R-:W3:Y:S01]  /*cc00*/  LDL.LU R222, [R1] ;  /* 0x0000000001de7983 */ /* 0x000ee20000300800 */
[----:B0-----:R-:W-:Y:S01]  /*cc10*/  F2FP.SATFINITE.E5M2.F32.PACK_AB_MERGE_C R29, RZ, R218, RZ ;  /* 0x000000daff1d723e */ /* 0x001fe200048060ff */
[----:B------:R-:W-:Y:S01]  /*cc20*/  FMUL R216, R216, UR25 ;  /* 0x00000019d8d87c20 */ /* 0x000fe20008400000 */
[----:B------:R-:W-:Y:S01]  /*cc30*/  FMUL R215, R215, UR25 ;  /* 0x00000019d7d77c20 */ /* 0x000fe20008400000 */
[----:B------:R0:W-:Y:S01]  /*cc40*/  @!P3 STG.E.U8 desc[UR20][R26.64+0x8], R33 ;  /* 0x000008211a00b986 */ /* 0x0001e2000c101114 */
[C---:B------:R-:W-:Y:S01]  /*cc50*/  ISETP.LT.OR P3, PT, R34.reuse, 0x11, !P0 ;  /* 0x000000112200780c */ /* 0x040fe20004761670 */
[----:B------:R-:W-:Y:S01]  /*cc60*/  FMUL R213, R213, UR25 ;  /* 0x00000019d5d57c20 */ /* 0x000fe20008400000 */
[----:B------:R-:W-:Y:S01]  /*cc70*/  F2FP.SATFINITE.E5M2.F32.PACK_AB_MERGE_C R31, RZ, R216, RZ ;  /* 0x000000d8ff1f723e */ /* 0x000fe200048060ff */
[----:B------:R-:W-:Y:S01]  /*cc80*/  @!P4 STG.E.U8 desc[UR20][R26.64+0x9], R219 ;  /* 0x000009db1a00c986 */ /* 0x000fe2000c101114 */
[----:B------:R-:W-:Y:S01]  /*cc90*/  ISETP.LT.OR P4, PT, R34, 0x12, !P0 ;  /* 0x000000122200780c */ /* 0x000fe20004781670 */
[----:B------:R-:W-:Y:S01]  /*cca0*/  FMUL R214, R214, UR25 ;  /* 0x00000019d6d67c20 */ /* 0x000fe20008400000 */
[----:B------:R-:W-:Y:S01]  /*ccb0*/  F2FP.SATFINITE.E5M2.F32.PACK_AB_MERGE_C R215, RZ, R215, RZ ;  /* 0x000000d7ffd7723e */ /* 0x000fe200048060ff */
[----:B------:R-:W-:Y:S01]  /*ccc0*/  @!P6 STG.E.U8 desc[UR20][R24.64+0x11], R217 ;  /* 0x000011d91800e986 */ /* 0x000fe2000c101114 */
[----:B------:R-:W-:Y:S01]  /*ccd0*/  ISETP.LT.OR P6, PT, R34, 0x1a, !P1 ;  /* 0x0000001a2200780c */ /* 0x000fe20004fc1670 */
[----:B------:R-:W-:Y:S01]  /*cce0*/  FMUL R212, R212, UR25 ;  /* 0x00000019d4d47c20 */ /* 0x000fe20008400000 */
[----:B------:R-:W-:Y:S01]  /*ccf0*/  F2FP.SATFINITE.E5M2.F32.PACK_AB_MERGE_C R213, RZ, R213, RZ ;  /* 0x000000d5ffd5723e */ /* 0x000fe200048060ff */
[----:B------:R1:W-:Y:S01]  /*cd00*/  @!P5 STG.E.U8 desc[UR20][R24.64+0x10], R29 ;  /* 0x0000101d1800d986 */ /* 0x0003e2000c101114 */
[C---:B------:R-:W-:Y:S01]  /*cd10*/  ISETP.LT.OR P5, PT, R34.reuse, 0x19, !P1 ;  /* 0x000000192200780c */ /* 0x040fe20004fa1670 */
[----:B------:R-:W-:Y:S01]  /*cd20*/  FMUL R211, R211, UR25 ;  /* 0x00000019d3d37c20 */ /* 0x000fe20008400000 */
[----:B------:R-:W-:Y:S01]  /*cd30*/  FMUL R209, R209, UR25 ;  /* 0x00000019d1d17c20 */ /* 0x000fe20008400000 */
[----:B------:R1:W-:Y:S01]  /*cd40*/  @!P3 STG.E.U8 desc[UR20][R26.64+0x10], R31 ;  /* 0x0000101f1a00b986 */ /* 0x0003e2000c101114 */
[----:B------:R-:W-:Y:S01]  /*cd50*/  ISETP.LT.OR P3, PT, R34, 0x19, !P0 ;  /* 0x000000192200780c */ /* 0x000fe20004761670 */
[----:B------:R-:W-:Y:S01]  /*cd60*/  FMUL R210, R210, UR25 ;  /* 0x00000019d2d27c20 */ /* 0x000fe20008400000 */
[----:B0-----:R-:W-:Y:S01]  /*cd70*/  F2FP.SATFINITE.E5M2.F32.PACK_AB_MERGE_C R33, RZ, R212, RZ ;  /* 0x000000d4ff21723e */ /* 0x001fe200048060ff */
[----:B------:R-:W-:Y:S01]  /*cd80*/  @!P4 STG.E.U8 desc[UR20][R26.64+0x11], R215 ;  /* 0x000011d71a00c986 */ /* 0x000fe2000c101114 */
[----:B------:R-:W-:Y:S01]  /*cd90*/  ISETP.LT.OR P4, PT, R34, 0x1a, !P0 ;  /* 0x0000001a2200780c */ /* 0x000fe20004781670 */
[----:B------:R-:W-:Y:S01]  /*cda0*/  FMUL R208, R208, UR25 ;  /* 0x00000019d0d07c20 */ /* 0x000fe20008400000 */
[----:B------:R-:W-:Y:S01]  /*cdb0*/  F2FP.SATFINITE.E5M2.F32.PACK_AB_MERGE_C R211, RZ, R211, RZ ;  /* 0x000000d3ffd3723e */ /* 0x000fe200048060ff */
[----:B------:R-:W-:Y:S01]  /*cdc0*/  @!P6 STG.E.U8 desc[UR20][R24.64+0x19], R213 ;  /* 0x000019d51800e986 */ /* 0x000fe2000c101114 */
[----:B------:R-:W-:Y:S01]  /*cdd0*/  ISETP.LT.OR P6, PT, R34, 0x22, !P1 ;  /* 0x000000222200780c */ /* 0x000fe20004fc1670 */
[----:B------:R-:W-:Y:S01]  /*cde0*/  FMUL R207, R207, UR25 ;  /* 0x00000019cfcf7c20 */ /* 0x000fe20008400000 */
[----:B-1----:R-:W-:Y:S01]  /*cdf0*/  F2FP.SATFINITE.E5M2.F32.PACK_AB_MERGE_C R29, RZ, R214, RZ ;  /* 0x000000d6ff1d723e */ /* 0x002fe200048060ff */
[----:B------:R-:W-:Y:S01]  /*ce00*/  FMUL R205, R205, UR25 ;  /* 0x00000019cdcd7c20 */ /* 0x000fe20008400000 */
[----:B------:R-:W-:Y:S01]  /*ce10*/  F2FP.SATFINITE.E5M2.F32.PACK_AB_MERGE_C R209, RZ, R209, RZ ;  /* 0x000000d1ffd1723e */ /* 0x000fe200048060ff */
[----:B------:R-:W-:Y:S01]  /*ce20*/  FMUL R206, R206, UR25 ;  /* 0x00000019cece7c20 */ /* 0x000fe20008400000 */
[----:B------:R-:W-:Y:S01]  /*ce30*/  F2FP.SATFINITE.E5M2.F32.PACK_AB_MERGE_C R31, RZ, R208, RZ ;  /* 0x000000d0ff1f723e */ /* 0x000fe200048060ff */
[----:B------:R0:W-:Y:S01]  /*ce40*/  @!P5 STG.E.U8 desc[UR20][R24.64+0x18], R29 ;  /* 0x0000181d1800d986 */ /* 0x0001e2000c101114 */
[----:B------:R-:W-:Y:S01]  /*ce50*/  ISETP.LT.OR P5, PT, R34, 0x21, !P1 ;  /* 0x000000212200780c */ /* 0x000fe20004fa1670 */
[----:B------:R-:W-:Y:S01]  /*ce60*/  FMUL R204, R204, UR25 ;  /* 0x00000019cccc7c20 */ /* 0x000fe20008400000 */
[----:B------:R-:W-:Y:S01]  /*ce70*/  F2FP.SATFINITE.E5M2.F32.PACK_AB_MERGE_C R207, RZ, R207, RZ ;  /* 0x000000cfffcf723e */ /* 0x000fe200048060ff */
[----:B------:R1:W-:Y:S01]  /*ce80*/  @!P3 STG.E.U8 desc[UR20][R26.64+0x18], R33 ;  /* 0x000018211a00b986 */ /* 0x0003e2000c101114 */
[C---:B------:R-:W-:Y:S01]  /*ce90*/  ISETP.LT.OR P3, PT, R34.reuse, 0x21, !P0 ;  /* 0x000000212200780c */ /* 0x040fe20004761670 */
[----:B------:R-:W-:Y:S01]  /*cea0*/  FMUL R203, R203, UR25 ;  /* 0x00000019cbcb7c20 */ /* 0x000fe20008400000 */
[----:B------:R-:W-:Y:S01]  /*ceb0*/  F2FP.SATFINITE.E5M2.F32.PACK_AB_MERGE_C R205, RZ, R205, RZ ;  /* 0x000000cdffcd723e */ /* 0x000fe200048060ff */
[----:B------:R-:W-:Y:S01]  /*cec0*/  @!P4 STG.E.U8 desc[UR20][R26.64+0x19], R211 ;  /* 0x000019d31a00c986 */ /* 0x000fe2000c101114 */
[C---:B------:R-:W-:Y:S01]  /*ced0*/  ISETP.LT.OR P4, PT, R34.reuse, 0x22, !P0 ;  /* 0x000000222200780c */ /* 0x040fe20004781670 */
[----:B------:R-:W-:Y:S01]  /*cee0*/  FMUL R201, R201, UR25 ;  /* 0x00000019c9c97c20 */ /* 0x000fe20008400000 */
[----:B------:R-:W-:Y:S01]  /*cef0*/  F2FP.SATFINITE.E5M2.F32.PACK_AB_MERGE_C R203, RZ, R203, RZ ;  /* 0x000000cbffcb723e */ /* 0x000fe200048060ff */
[----:B------:R-:W-:Y:S01]  /*cf00*/  @!P6 STG.E.U8 desc[UR20][R24.64+0x21], R209 ;  /* 0x000021d11800e986 */ /* 0x000fe2000c101114 */
[----:B------:R-:W-:Y:S01]  /*cf10*/  ISETP.LT.OR P6, PT, R34, 0x2a, !P1 ;  /* 0x0000002a2200780c */ /* 0x000fe20004fc1670 */
[----:B------:R-:W-:Y:S01]  /*cf20*/  FMUL R202, R202, UR25 ;  /* 0x00000019caca7c20 */ /* 0x000fe20008400000 */
[----:B0-----:R-:W-:Y:S01]  /*cf30*/  F2FP.SATFINITE.E5M2.F32.PACK_AB_MERGE_C R29, RZ, R210, RZ ;  /* 0x000000d2ff1d723e */ /* 0x001fe200048060ff */
[----:B------:R-:W-:Y:S01]  /*cf40*/  FMUL R200, R200, UR25 ;  /* 0x00000019c8c87c20 */ /* 0x000fe20008400000 */
[----:B-1----:R-:W-:Y:S01]  /*cf50*/  F2FP.SATFINITE.E5M2.F32.PACK_AB_MERGE_C R33, RZ, R204, RZ ;  /* 0x000000ccff21723e */ /* 0x002fe200048060ff */
[----:B------:R-:W-:Y:S01]  /*cf60*/  FMUL R199, R199, UR25 ;  /* 0x00000019c7c77c20 */ /* 0x000fe20008400000 */
[----:B------:R-:W-:Y:S01]  /*cf70*/  F2FP.SATFINITE.E5M2.F32.PACK_AB_MERGE_C R201, RZ, R201, RZ ;  /* 0x000000c9ffc9723e */ /* 0x000fe200048060ff */
[----:B------:R0:W-:Y:S01]  /*cf80*/  @!P5 STG.E.U8 desc[UR20][R24.64+0x20], R29 ;  /* 0x0000201d1800d986 */ /* 0x0001e2000c101114 */
[C---:B------:R-:W-:Y:S01]  /*cf90*/  ISETP.LT.OR P5, PT, R34.reuse, 0x29, !P1 ;  /* 0x000000292200780c */ /* 0x040fe20004fa1670 */
[----:B------:R-:W-:Y:S01]  /*cfa0*/  FMUL R197, R197, UR25 ;  /* 0x00000019c5c57c20 */ /* 0x000fe20008400000 */
[----:B------:R-:W-:Y:S01]  /*cfb0*/  F2FP.SATFINITE.E5M2.F32.PACK_AB_MERGE_C R199, RZ, R199, RZ ;  /* 0x000000c7ffc7723e */ /* 0x000fe200048060ff */
[----:B------:R1:W-:Y:S01]  /*cfc0*/  @!P3 STG.E.U8 desc[UR20][R26.64+0x20], R31 ;  /* 0x0000201f1a00b986 */ /* 0x0003e2000c101114 */
[----:B------:R-:W-:Y:S01]  /*cfd0*/  ISETP.LT.OR P3, PT, R34, 0x29, !P0 ;  /* 0x000000292200780c */ /* 0x000fe20004761670 */
[----:B------:R-:W-:Y:S01]  /*cfe0*/  FMUL R198, R198, UR25 ;  /* 0x00000019c6c67c20 */ /* 0x000fe20008400000 */
[----:B------:R-:W-:Y:S01]  /*cff0*/  F2FP.SATFINITE.E5M2.F32.PACK_AB_MERGE_C R197, RZ, R197, RZ ;  /* 0x000000c5ffc5723e */ /* 0x000fe200048060ff */
[----:B------:R-:W-:Y:S01]  /*d000*/  @!P4 STG.E.U8 desc[UR20][R26.64+0x21], R207 ;  /* 0x000021cf1a00c986 */ /* 0x000fe2000c101114 */
[----:B------:R-:W-:Y:S01]  /*d010*/  ISETP.LT.OR P4, PT, R34, 0x2a, !P0 ;  /* 0x0000002a2200780c */ /* 0x000fe20004781670 */
[----:B------:R-:W-:Y:S01]  /*d020*/  FMUL R196, R196, UR25 ;  /* 0x00000019c4c47c20 */ /* 0x000fe20008400000 */
[----:B------:R-:W-:Y:S01]  /*d030*/  FMUL R195, R195, UR25 ;  /* 0x00000019c3c37c20 */ /* 0x000fe20008400000 */
        /* <DEDUP_REMOVED lines=27> */
[----:B------:R-:W-:Y:S01]  /*d1f0*/  FMUL R186, R186, UR25 ;  /* 0x00000019baba7c20 */ /* 0x000fe20008400000 */
        /* <DEDUP_REMOVED lines=154> */
[----:B-----5:R-:W-:Y:S01]  /*dba0*/  FMUL R5, R5, UR25 ;  /* 0x0000001905057c20 */ /* 0x020fe20008400000 */
[----:B0-----:R-:W-:Y:S01]  /*dbb0*/  F2FP.SATFINITE.E5M2.F32.PACK_AB_MERGE_C R29, RZ, R170, RZ ;  /* 0x000000aaff1d723e */ /* 0x001fe200048060ff */
[----:B------:R-:W-:Y:S01]  /*dbc0*/  FMUL R0, R0, UR25 ;  /* 0x0000001900007c20 */ /* 0x000fe20008400000 */
[----:B-1----:R-:W-:Y:S01]  /*dbd0*/  F2FP.SATFINITE.E5M2.F32.PACK_AB_MERGE_C R33, RZ, R164, RZ ;  /* 0x000000a4ff21723e */ /* 0x002fe200048060ff */
[----:B------:R-:W-:Y:S01]  /*dbe0*/  FMUL R6, R6, UR25 ;  /* 0x0000001906067c20 */ /* 0x000fe20008400000 */
[----:B------:R-:W-:Y:S01]  /*dbf0*/  F2FP.SATFINITE.E5M2.F32.PACK_AB_MERGE_C R7, RZ, R7, RZ ;  /* 0x00000007ff07723e */ /* 0x000fe200048060ff */
[----:B------:R0:W-:Y:S01]  /*dc00*/  @!P5 STG.E.U8 desc[UR20][R24.64+0x70], R29 ;  /* 0x0000701d1800d986 */ /* 0x0001e2000c101114 */
[----:B------:R-:W-:Y:S01]  /*dc10*/  ISETP.LT.OR P5, PT, R34, 0x79, !P1 ;  /* 0x000000792200780c */ /* 0x000fe20004fa1670 */
[----:B------:R-:W-:Y:S01]  /*dc20*/  FMUL R2, R2, UR25 ;  /* 0x0000001902027c20 */ /* 0x000fe20008400000 */
[----:B------:R-:W-:Y:S01]  /*dc30*/  F2FP.SATFINITE.E5M2.F32.PACK_AB_MERGE_C R5, RZ, R5, RZ ;  /* 0x00000005ff05723e */ /* 0x000fe200048060ff */
[----:B------:R1:W-:Y:S01]  /*dc40*/  @!P3 STG.E.U8 desc[UR20][R26.64+0x70], R31 ;  /* 0x0000701f1a00b986 */ /* 0x0003e2000c101114 */
[----:B------:R-:W-:Y:S01]  /*dc50*/  ISETP.LT.OR P3, PT, R34, 0x79, !P0 ;  /* 0x000000792200780c */ /* 0x000fe20004761670 */
[----:B------:R-:W-:Y:S01]  /*dc60*/  FMUL R3, R3, UR25 ;  /* 0x0000001903037c20 */ /* 0x000fe20008400000 */
[----:B------:R-:W-:Y:S01]  /*dc70*/  FMUL R4, R4, UR25 ;  /* 0x0000001904047c20 */ /* 0x000fe20008400000 */
[----:B------:R-:W-:Y:S01]  /*dc80*/  @!P4 STG.E.U8 desc[UR20][R26.64+0x71], R167 ;  /* 0x000071a71a00c986 */ /* 0x000fe2000c101114 */
[----:B------:R-:W-:-:S03]  /*dc90*/  ISETP.LT.OR P4, PT, R34, 0x7a, !P0 ;  /* 0x0000007a2200780c */ /* 0x000fc60004781670 */
[----:B------:R-:W-:Y:S01]  /*dca0*/  @!P6 STG.E.U8 desc[UR20][R24.64+0x79], R165 ;  /* 0x000079a51800e986 */ /* 0x000fe2000c101114 */
[----:B------:R-:W-:Y:S02]  /*dcb0*/  ISETP.LT.OR P6, PT, R34, 0x82, !P1 ;  /* 0x000000822200780c */ /* 0x000fe40004fc1670 */
[----:B0-----:R-:W-:Y:S01]  /*dcc0*/  F2FP.SATFINITE.E5M2.F32.PACK_AB_MERGE_C R29, RZ, R166, RZ ;  /* 0x000000a6ff1d723e */ /* 0x001fe200048060ff */
[----:B------:R-:W4:Y:S01]  /*dcd0*/  LDL.LU R220, [R1+0x14] ;  /* 0x0000140001dc7983 */ /* 0x000f220000300800 */
[----:B-1----:R-:W-:-:S03]  /*dce0*/  F2FP.SATFINITE.E5M2.F32.PACK_AB_MERGE_C R31, RZ, R160, RZ ;  /* 0x000000a0ff1f723e */ /* 0x002fc600048060ff */
[----:B------:R0:W-:Y:S01]  /*dcf0*/  @!P5 STG.E.U8 desc[UR20][R24.64+0x78], R29 ;  /* 0x0000781d1800d986 */ /* 0x0001e2000c101114 */
[----:B------:R-:W-:-:S03]  /*dd00*/  ISETP.LT.OR P5, PT, R34, 0x81, !P1 ;  /* 0x000000812200780c */ /* 0x000fc60004fa1670 */
[----:B------:R1:W-:Y:S01]  /*dd10*/  @!P3 STG.E.U8 desc[UR20][R26.64+0x78], R33 ;  /* 0x000078211a00b986 */ /* 0x0003e2000c101114 */
[----:B------:R-:W-:-:S03]  /*dd20*/  ISETP.LT.OR P3, PT, R34, 0x81, !P0 ;  /* 0x000000812200780c */ /* 0x000fc60004761670 */
        /* <DEDUP_REMOVED lines=26> */
[----:B0-----:R-:W-:Y:S02]  /*ded0*/  F2FP.SATFINITE.E5M2.F32.PACK_AB_MERGE_C R29, RZ, R154, RZ ;  /* 0x0000009aff1d723e */ /* 0x001fe400048060ff */
[----:B-1----:R-:W-:-:S03]  /*dee0*/  F2FP.SATFINITE.E5M2.F32.PACK_AB_MERGE_C R33, RZ, R20, RZ ;  /* 0x00000014ff21723e */ /* 0x002fc600048060ff */
[----:B------:R0:W-:Y:S01]  /*def0*/  @!P5 STG.E.U8 desc[UR20][R24.64+0x90], R29 ;  /* 0x0000901d1800d986 */ /* 0x0001e2000c101114 */
[----:B------:R-:W-:-:S03]  /*df00*/  ISETP.LT.OR P5, PT, R34, 0x99, !P1 ;  /* 0x000000992200780c */ /* 0x000fc60004fa1670 */
[----:B------:R-:W-:Y:S01]  /*df10*/  @!P3 STG.E.U8 desc[UR20][R26.64+0x90], R31 ;  /* 0x0000901f1a00b986 */ /* 0x000fe2000c101114 */
[----:B------:R-:W-:-:S03]  /*df20*/  ISETP.LT.OR P3, PT, R34, 0x99, !P0 ;  /* 0x000000992200780c */ /* 0x000fc60004761670 */
[----:B------:R1:W-:Y:S01]  /*df30*/  @!P4 STG.E.U8 desc[UR20][R26.64+0x91], R23 ;  /* 0x000091171a00c986 */ /* 0x0003e2000c101114 */
[----:B------:R-:W-:-:S03]  /*df40*/  ISETP.LT.OR P4, PT, R34, 0x9a, !P0 ;  /* 0x0000009a2200780c */ /* 0x000fc60004781670 */
[----:B------:R2:W-:Y:S01]  /*df50*/  @!P6 STG.E.U8 desc[UR20][R24.64+0x99], R21 ;  /* 0x000099151800e986 */ /* 0x0005e2000c101114 */
[----:B------:R-:W-:Y:S02]  /*df60*/  ISETP.LT.OR P6, PT, R34, 0xa2, !P1 ;  /* 0x000000a22200780c */ /* 0x000fe40004fc1670 */
[----:B0-----:R-:W-:-:S05]  /*df70*/  F2FP.SATFINITE.E5M2.F32.PACK_AB_MERGE_C R29, RZ, R22, RZ ;  /* 0x00000016ff1d723e */ /* 0x001fca00048060ff */
[----:B------:R-:W-:Y:S01]  /*df80*/  @!P5 STG.E.U8 desc[UR20][R24.64+0x98], R29 ;  /* 0x0000981d1800d986 */ /* 0x000fe2000c101114 */
[C---:B------:R-:W-:Y:S02]  /*df90*/  ISETP.LT.OR P5, PT, R34.reuse, 0xa1, !P1 ;  /* 0x000000a12200780c */ /* 0x040fe40004fa1670 */
[----:B-1----:R-:W-:Y:S01]  /*dfa0*/  F2FP.SATFINITE.E5M2.F32.PACK_AB_MERGE_C R23, RZ, R18, RZ ;  /* 0x00000012ff17723e */ /* 0x002fe200048060ff */
[----:B------:R-:W-:Y:S01]  /*dfb0*/  @!P3 STG.E.U8 desc[UR20][R26.64+0x98], R33 ;  /* 0x000098211a00b986 */ /* 0x000fe2000c101114 */
[C---:B------:R-:W-:Y:S02]  /*dfc0*/  ISETP.LT.OR P3, PT, R34.reuse, 0xa1, !P0 ;  /* 0x000000a12200780c */ /* 0x040fe40004761670 */
[----:B--2---:R-:W-:Y:S01]  /*dfd0*/  F2FP.SATFINITE.E5M2.F32.PACK_AB_MERGE_C R21, RZ, R16, RZ ;  /* 0x00000010ff15723e */ /* 0x004fe200048060ff */
[----:B------:R0:W-:Y:S01]  /*dfe0*/  @!P4 STG.E.U8 desc[UR20][R26.64+0x99], R19 ;  /* 0x000099131a00c986 */ /* 0x0001e2000c101114 */
[----:B------:R-:W-:-:S03]  /*dff0*/  ISETP.LT.OR P4, PT, R34, 0xa2, !P0 ;  /* 0x000000a22200780c */ /* 0x000fc60004781670 */
[----:B------:R1:W-:Y:S01]  /*e000*/  @!P6 STG.E.U8 desc[UR20][R24.64+0xa1], R17 ;  /* 0x0000a1111800e986 */ /* 0x0003e2000c101114 */
[----:B------:R-:W-:-:S03]  /*e010*/  ISETP.LT.OR P6, PT, R34, 0xaa, !P1 ;  /* 0x000000aa2200780c */ /* 0x000fc60004fc1670 */
[----:B------:R-:W-:Y:S01]  /*e020*/  @!P5 STG.E.U8 desc[UR20][R24.64+0xa0], R23 ;  /* 0x0000a0171800d986 */ /* 0x000fe2000c101114 */
[----:B------:R-:W-:-:S03]  /*e030*/  ISETP.LT.OR P5, PT, R34, 0xa9, !P1 ;  /* 0x000000a92200780c */ /* 0x000fc60004fa1670 */
[----:B------:R-:W-:Y:S01]  /*e040*/  @!P3 STG.E.U8 desc[UR20][R26.64+0xa0], R21 ;  /* 0x0000a0151a00b986 */ /* 0x000fe2000c101114 */
[C---:B------:R-:W-:Y:S02]  /*e050*/  ISETP.LT.OR P3, PT, R34.reuse, 0xa9, !P0 ;  /* 0x000000a92200780c */ /* 0x040fe40004761670 */
[----:B0-----:R-:W-:Y:S01]  /*e060*/  F2FP.SATFINITE.E5M2.F32.PACK_AB_MERGE_C R19, RZ, R14, RZ ;  /* 0x0000000eff13723e */ /* 0x001fe200048060ff */
[----:B------:R0:W-:Y:S01]  /*e070*/  @!P4 STG.E.U8 desc[UR20][R26.64+0xa1], R15 ;  /* 0x0000a10f1a00c986 */ /* 0x0001e2000c101114 */
[C---:B------:R-:W-:Y:S02]  /*e080*/  ISETP.LT.OR P4, PT, R34.reuse, 0xaa, !P0 ;  /* 0x000000aa2200780c */ /* 0x040fe40004781670 */
[----:B-1----:R-:W-:Y:S01]  /*e090*/  F2FP.SATFINITE.E5M2.F32.PACK_AB_MERGE_C R17, RZ, R12, RZ ;  /* 0x0000000cff11723e */ /* 0x002fe200048060ff */
        /* <DEDUP_REMOVED lines=15> */
[----:B0-----:R-:W-:Y:S02]  /*e190*/  F2FP.SATFINITE.E5M2.F32.PACK_AB_MERGE_C R11, RZ, R6, RZ ;  /* 0x00000006ff0b723e */ /* 0x001fe400048060ff */
[C---:B------:R-:W-:Y:S01]  /*e1a0*/  ISETP.LT.OR P3, PT, R34.reuse, 0xb9, !P0 ;  /* 0x000000b92200780c */ /* 0x040fe20004761670 */
[----:B------:R0:W-:Y:S01]  /*e1b0*/  @!P4 STG.E.U8 desc[UR20][R26.64+0xb1], R7 ;  /* 0x0000b1071a00c986 */ /* 0x0001e2000c101114 */
[----:B-1----:R-:W-:Y:S02]  /*e1c0*/  F2FP.SATFINITE.E5M2.F32.PACK_AB_MERGE_C R9, RZ, R4, RZ ;  /* 0x00000004ff09723e */ /* 0x002fe400048060ff */
[C---:B------:R-:W-:Y:S01]  /*e1d0*/  ISETP.LT.OR P4, PT, R34.reuse, 0xba, !P0 ;  /* 0x000000ba2200780c */ /* 0x040fe20004781670 */
[----:B------:R1:W-:Y:S04]  /*e1e0*/  @!P6 STG.E.U8 desc[UR20][R24.64+0xb9], R5 ;  /* 0x0000b9051800e986 */ /* 0x0003e8000c101114 */
[----:B------:R2:W-:Y:S01]  /*e1f0*/  @!P5 STG.E.U8 desc[UR20][R24.64+0xb8], R11 ;  /* 0x0000b80b1800d986 */ /* 0x0005e2000c101114 */
[----:B------:R-:W-:Y:S01]  /*e200*/  FMUL R4, R227, UR25 ;  /* 0x00000019e3047c20 */ /* 0x000fe20008400000 */
[----:B------:R-:W-:-:S02]  /*e210*/  ISETP.LT.OR P5, PT, R34, 0xc1, !P1 ;  /* 0x000000c12200780c */ /* 0x000fc40004fa1670 */
[----:B0-----:R-:W-:Y:S02]  /*e220*/  F2FP.SATFINITE.E5M2.F32.PACK_AB_MERGE_C R7, RZ, R3, RZ ;  /* 0x00000003ff07723e */ /* 0x001fe400048060ff */
[----:B-1----:R-:W-:Y:S01]  /*e230*/  F2FP.SATFINITE.E5M2.F32.PACK_AB_MERGE_C R5, RZ, R0, RZ ;  /* 0x00000000ff05723e */ /* 0x002fe200048060ff */
[----:B---3--:R-:W-:Y:S01]  /*e240*/  FMUL R0, R222, UR25 ;  /* 0x00000019de007c20 */ /* 0x008fe20008400000 */
[----:B------:R-:W-:Y:S01]  /*e250*/  ISETP.LT.OR P6, PT, R34, 0xc2, !P1 ;  /* 0x000000c22200780c */ /* 0x000fe20004fc1670 */
[----:B------:R-:W3:Y:S01]  /*e260*/  LDL.LU R222, [R1+0x20] ;  /* 0x0000200001de7983 */ /* 0x000ee20000300800 */
[----:B--2---:R-:W-:Y:S02]  /*e270*/  F2FP.SATFINITE.E5M2.F32.PACK_AB_MERGE_C R11, RZ, R2, RZ ;  /* 0x00000002ff0b723e */ /* 0x004fe400048060ff */
[----:B------:R-:W-:Y:S01]  /*e280*/  F2FP.SATFINITE.E5M2.F32.PACK_AB_MERGE_C R13, RZ, R0, RZ ;  /* 0x00000000ff0d723e */ /* 0x000fe200048060ff */
[----:B----4-:R-:W-:Y:S01]  /*e290*/  FMUL R0, R224, UR25 ;  /* 0x00000019e0007c20 */ /* 0x010fe20008400000 */
[----:B------:R-:W-:Y:S01]  /*e2a0*/  FMUL R2, R225, UR25 ;  /* 0x00000019e1027c20 */ /* 0x000fe20008400000 */
[----:B------:R-:W2:Y:S04]  /*e2b0*/  LDL.LU R224, [R1+0x24] ;  /* 0x0000240001e07983 */ /* 0x000ea80000300800 */
[----:B------:R-:W4:Y:S01]  /*e2c0*/  LDL.LU R225, [R1+0x28] ;  /* 0x0000280001e17983 */ /* 0x000f220000300800 */
[----:B------:R-:W-:-:S03]  /*e2d0*/  FMUL R3, R226, UR25 ;  /* 0x00000019e2037c20 */ /* 0x000fc60008400000 */
[----:B------:R-:W4:Y:S04]  /*e2e0*/  LDL.LU R226, [R1+0x2c] ;  /* 0x00002c0001e27983 */ /* 0x000f280000300800 */
[----:B------:R-:W4:Y:S04]  /*e2f0*/  LDL.LU R227, [R1+0x30] ;  /* 0x0000300001e37983 */ /* 0x000f280000300800 */
[----:B------:R-:W-:Y:S01]  /*e300*/  @!P3 STG.E.U8 desc[UR20][R26.64+0xb8], R9 ;  /* 0x0000b8091a00b986 */ /* 0x000fe2000c101114 */
[----:B------:R-:W-:-:S03]  /*e310*/  ISETP.LT.OR P3, PT, R34, 0xc1, !P0 ;  /* 0x000000c12200780c */ /* 0x000fc60004761670 */
[----:B------:R0:W-:Y:S01]  /*e320*/  @!P4 STG.E.U8 desc[UR20][R26.64+0xb9], R7 ;  /* 0x0000b9071a00c986 */ /* 0x0001e2000c101114 */
[----:B------:R-:W-:-:S03]  /*e330*/  ISETP.LT.OR P4, PT, R34, 0xc2, !P0 ;  /* 0x000000c22200780c */ /* 0x000fc60004781670 */
[----:B------:R-:W-:Y:S01]  /*e340*/  @!P5 STG.E.U8 desc[UR20][R24.64+0xc0], R11 ;  /* 0x0000c00b1800d986 */ /* 0x000fe2000c101114 */
[----:B------:R-:W-:-:S03]  /*e350*/  ISETP.LT.OR P5, PT, R34, 0xc9, !P1 ;  /* 0x000000c92200780c */ /* 0x000fc60004fa1670 */
[----:B------:R1:W-:Y:S01]  /*e360*/  @!P6 STG.E.U8 desc[UR20][R24.64+0xc1], R5 ;  /* 0x0000c1051800e986 */ /* 0x0003e2000c101114 */
[----:B0-----:R-:W-:-:S03]  /*e370*/  F2FP.SATFINITE.E5M2.F32.PACK_AB_MERGE_C R7, RZ, R0, RZ ;  /* 0x00000000ff07723e */ /* 0x001fc600048060ff */
[----:B------:R-:W-:Y:S01]  /*e380*/  @!P3 STG.E.U8 desc[UR20][R26.64+0xc0], R13 ;  /* 0x0000c00d1a00b986 */ /* 0x000fe2000c101114 */
[C---:B------:R-:W-:Y:S02]  /*e390*/  ISETP.LT.OR P6, PT, R34.reuse, 0xca, !P1 ;  /* 0x000000ca2200780c */ /* 0x040fe40004fc1670 */
[----:B-1----:R-:W-:Y:S01]  /*e3a0*/  F2FP.SATFINITE.E5M2.F32.PACK_AB_MERGE_C R5, RZ, R2, RZ ;  /* 0x00000002ff05723e */ /* 0x002fe200048060ff */
[----:B------:R0:W-:Y:S01]  /*e3b0*/  @!P4 STG.E.U8 desc[UR20][R26.64+0xc1], R7 ;  /* 0x0000c1071a00c986 */ /* 0x0001e2000c101114 */
[C---:B------:R-:W-:Y:S02]  /*e3c0*/  ISETP.LT.OR P3, PT, R34.reuse, 0xc9, !P0 ;  /* 0x000000c92200780c */ /* 0x040fe40004761670 */
[C---:B------:R-:W-:Y:S01]  /*e3d0*/  ISETP.LT.OR P4, PT, R34.reuse, 0xca, !P0 ;  /* 0x000000ca2200780c */ /* 0x040fe20004781670 */
[----:B------:R1:W-:Y:S01]  /*e3e0*/  @!P5 STG.E.U8 desc[UR20][R24.64+0xc8], R5 ;  /* 0x0000c8051800d986 */ /* 0x0003e2000c101114 */
[----:B------:R-:W-:Y:S02]  /*e3f0*/  ISETP.LT.OR P5, PT, R34, 0xd1, !P1 ;  /* 0x000000d12200780c */ /* 0x000fe40004fa1670 */
[----:B------:R-:W-:-:S02]  /*e400*/  F2FP.SATFINITE.E5M2.F32.PACK_AB_MERGE_C R9, RZ, R3, RZ ;  /* 0x00000003ff09723e */ /* 0x000fc400048060ff */
[----:B------:R-:W-:-:S03]  /*e410*/  F2FP.SATFINITE.E5M2.F32.PACK_AB_MERGE_C R11, RZ, R4, RZ ;  /* 0x00000004ff0b723e */ /* 0x000fc600048060ff */
[----:B------:R1:W-:Y:S04]  /*e420*/  @!P6 STG.E.U8 desc[UR20][R24.64+0xc9], R9 ;  /* 0x0000c9091800e986 */ /* 0x0003e8000c101114 */
[----:B------:R-:W-:Y:S01]  /*e430*/  @!P3 STG.E.U8 desc[UR20][R26.64+0xc8], R11 ;  /* 0x0000c80b1a00b986 */ /* 0x000fe2000c101114 */
[----:B------:R-:W-:-:S03]  /*e440*/  FMUL R0, R220, UR25 ;  /* 0x00000019dc007c20 */ /* 0x000fc60008400000 */
[----:B------:R-:W4:Y:S02]  /*e450*/  LDL.LU R220, [R1+0x34] ;  /* 0x0000340001dc7983 */ /* 0x000f240000300800 */
[----:B0-----:R-:W-:Y:S01]  /*e460*/  F2FP.SATFINITE.E5M2.F32.PACK_AB_MERGE_C R7, RZ, R0, RZ ;  /* 0x00000000ff07723e */ /* 0x001fe200048060ff */
[----:B------:R-:W-:Y:S02]  /*e470*/  FMUL R2, R221, UR25 ;  /* 0x00000019dd027c20 */ /* 0x000fe40008400000 */
[----:B------:R-:W4:Y:S03]  /*e480*/  LDL.LU R221, [R1+0x38] ;  /* 0x0000380001dd7983 */ /* 0x000f260000300800 */
[----:B-1----:R-:W-:Y:S01]  /*e490*/  F2FP.SATFINITE.E5M2.F32.PACK_AB_MERGE_C R5, RZ, R2, RZ ;  /* 0x00000002ff05723e */ /* 0x002fe200048060ff */
[----:B------:R-:W-:Y:S04]  /*e4a0*/  @!P4 STG.E.U8 desc[UR20][R26.64+0xc9], R7 ;  /* 0x0000c9071a00c986 */ /* 0x000fe8000c101114 */
[----:B------:R0:W-:Y:S01]  /*e4b0*/  @!P5 STG.E.U8 desc[UR20][R24.64+0xd0], R5 ;  /* 0x0000d0051800d986 */ /* 0x0001e2000c101114 */
[----:B------:R-:W-:-:S03]  /*e4c0*/  FMUL R3, R223, UR25 ;  /* 0x00000019df037c20 */ /* 0x000fc60008400000 */
[----:B------:R-:W4:Y:S02]  /*e4d0*/  LDL.LU R223, [R1+0x3c] ;  /* 0x00003c0001df7983 */ /* 0x000f240000300800 */
[----:B------:R-:W-:Y:S01]  /*e4e0*/  F2FP.SATFINITE.E5M2.F32.PACK_AB_MERGE_C R9, RZ, R3, RZ ;  /* 0x00000003ff09723e */ /* 0x000fe200048060ff */
[----:B---3--:R-:W-:Y:S02]  /*e4f0*/  FMUL R0, R222, UR25 ;  /* 0x00000019de007c20 */ /* 0x008fe40008400000 */
[----:B------:R-:W3:Y:S03]  /*e500*/  LDL.LU R222, [R1+0x40] ;  /* 0x0000400001de7983 */ /* 0x000ee60000300800 */
[----:B------:R-:W-:Y:S01]  /*e510*/  F2FP.SATFINITE.E5M2.F32.PACK_AB_MERGE_C R13, RZ, R0, RZ ;  /* 0x00000000ff0d723e */ /* 0x000fe200048060ff */
[----:B--2---:R-:W-:Y:S02]  /*e520*/  FMUL R2, R224, UR25 ;  /* 0x00000019e0027c20 */ /* 0x004fe40008400000 */
[----:B------:R-:W2:Y:S01]  /*e530*/  LDL.LU R224, [R1+0x44] ;  /* 0x0000440001e07983 */ /* 0x000ea20000300800 */
[----:B----4-:R-:W-:-:S03]  /*e540*/  FMUL R0, R225, UR25 ;  /* 0x00000019e1007c20 */ /* 0x010fc60008400000 */
[----:B------:R-:W4:Y:S01]  /*e550*/  LDL.LU R225, [R1+0x48] ;  /* 0x0000480001e17983 */ /* 0x000f220000300800 */
[----:B------:R-:W-:Y:S01]  /*e560*/  FMUL R3, R226, UR25 ;  /* 0x00000019e2037c20 */ /* 0x000fe20008400000 */
[----:B0-----:R-:W-:Y:S02]  /*e570*/  F2FP.SATFINITE.E5M2.F32.PACK_AB_MERGE_C R5, RZ, R0, RZ ;  /* 0x00000000ff05723e */ /* 0x001fe400048060ff */
[----:B------:R-:W4:Y:S01]  /*e580*/  LDL.LU R226, [R1+0x4c] ;  /* 0x00004c0001e27983 */ /* 0x000f220000300800 */
[----:B------:R-:W-:-:S03]  /*e590*/  FMUL R0, R227, UR25 ;  /* 0x00000019e3007c20 */ /* 0x000fc60008400000 */
[----:B------:R-:W4:Y:S01]  /*e5a0*/  LDL.LU R227, [R1+0x50] ;  /* 0x0000500001e37983 */ /* 0x000f220000300800 */
[C---:B------:R-:W-:Y:S02]  /*e5b0*/  ISETP.LT.OR P6, PT, R34.reuse, 0xd2, !P1 ;  /* 0x000000d22200780c */ /* 0x040fe40004fc1670 */
[C---:B------:R-:W-:Y:S01]  /*e5c0*/  ISETP.LT.OR P4, PT, R34.reuse, 0xd2, !P0 ;  /* 0x000000d22200780c */ /* 0x040fe20004781670 */
[----:B------:R-:W4:Y:S01]  /*e5d0*/  LDL.LU R218, [R1+0x54] ;  /* 0x0000540001da7983 */ /* 0x000f220000300800 */
[C---:B------:R-:W-:Y:S02]  /*e5e0*/  ISETP.LT.OR P3, PT, R34.reuse, 0xd1, !P0 ;  /* 0x000000d12200780c */ /* 0x040fe40004761670 */
[----:B------:R-:W-:Y:S02]  /*e5f0*/  ISETP.LT.OR P5, PT, R34, 0xd9, !P1 ;  /* 0x000000d92200780c */ /* 0x000fe40004fa1670 */
[----:B------:R-:W-:Y:S02]  /*e600*/  F2FP.SATFINITE.E5M2.F32.PACK_AB_MERGE_C R7, RZ, R2, RZ ;  /* 0x00000002ff07723e */ /* 0x000fe400048060ff */
[----:B------:R-:W-:-:S03]  /*e610*/  F2FP.SATFINITE.E5M2.F32.PACK_AB_MERGE_C R11, RZ, R0, RZ ;  /* 0x00000000ff0b723e */ /* 0x000fc600048060ff */
[----:B------:R0:W-:Y:S01]  /*e620*/  @!P6 STG.E.U8 desc[UR20][R24.64+0xd1], R9 ;  /* 0x0000d1091800e986 */ /* 0x0001e2000c101114 */
[----:B------:R-:W-:-:S03]  /*e630*/  ISETP.LT.OR P6, PT, R34, 0xda, !P1 ;  /* 0x000000da2200780c */ /* 0x000fc60004fc1670 */
[----:B------:R-:W-:Y:S01]  /*e640*/  @!P4 STG.E.U8 desc[UR20][R26.64+0xd1], R7 ;  /* 0x0000d1071a00c986 */ /* 0x000fe2000c101114 */
[----:B------:R-:W-:-:S03]  /*e650*/  ISETP.LT.OR P4, PT, R34, 0xda, !P0 ;  /* 0x000000da2200780c */ /* 0x000fc60004781670 */
[----:B------:R-:W-:Y:S01]  /*e660*/  @!P3 STG.E.U8 desc[UR20][R26.64+0xd0], R13 ;  /* 0x0000d00d1a00b986 */ /* 0x000fe2000c101114 */
[----:B0-----:R-:W-:-:S03]  /*e670*/  F2FP.SATFINITE.E5M2.F32.PACK_AB_MERGE_C R9, RZ, R3, RZ ;  /* 0x00000003ff09723e */ /* 0x001fc600048060ff */
[----:B------:R0:W-:Y:S04]  /*e680*/  @!P5 STG.E.U8 desc[UR20][R24.64+0xd8], R5 ;  /* 0x0000d8051800d986 */ /* 0x0001e8000c101114 */
[----:B------:R1:W-:Y:S01]  /*e690*/  @!P6 STG.E.U8 desc[UR20][R24.64+0xd9], R9 ;  /* 0x0000d9091800e986 */ /* 0x0003e2000c101114 */
[----:B------:R-:W-:-:S03]  /*e6a0*/  FMUL R0, R220, UR25 ;  /* 0x00000019dc007c20 */ /* 0x000fc60008400000 */
[----:B------:R-:W4:Y:S02]  /*e6b0*/  LDL.LU R220, [R1+0x58] ;  /* 0x0000580001dc7983 */ /* 0x000f240000300800 */
[----:B0-----:R-:W-:Y:S01]  /*e6c0*/  F2FP.SATFINITE.E5M2.F32.PACK_AB_MERGE_C R5, RZ, R0, RZ ;  /* 0x00000000ff05723e */ /* 0x001fe200048060ff */
[----:B------:R-:W-:Y:S02]  /*e6d0*/  FMUL R2, R221, UR25 ;  /* 0x00000019dd027c20 */ /* 0x000fe40008400000 */
[----:B------:R-:W4:Y:S03]  /*e6e0*/  LDL.LU R221, [R1+0x5c] ;  /* 0x00005c0001dd7983 */ /* 0x000f260000300800 */
[----:B------:R-:W-:Y:S01]  /*e6f0*/  F2FP.SATFINITE.E5M2.F32.PACK_AB_MERGE_C R7, RZ, R2, RZ ;  /* 0x00000002ff07723e */ /* 0x000fe200048060ff */
[----:B------:R0:W-:Y:S01]  /*e700*/  @!P4 STG.E.U8 desc[UR20][R26.64+0xd9], R5 ;  /* 0x0000d9051a00c986 */ /* 0x0001e2000c101114 */
[----:B------:R-:W-:-:S03]  /*e710*/  FMUL R3, R223, UR25 ;  /* 0x00000019df037c20 */ /* 0x000fc60008400000 */
[----:B------:R-:W4:Y:S02]  /*e720*/  LDL.LU R223, [R1+0x60] ;  /* 0x0000600001df7983 */ /* 0x000f240000300800 */
[----:B-1----:R-:W-:Y:S01]  /*e730*/  F2FP.SATFINITE.E5M2.F32.PACK_AB_MERGE_C R9, RZ, R3, RZ ;  /* 0x00000003ff09723e */ /* 0x002fe200048060ff */
[----:B---3--:R-:W-:Y:S02]  /*e740*/  FMUL R4, R222, UR25 ;  /* 0x00000019de047c20 */ /* 0x008fe40008400000 */
[----:B------:R-:W3:Y:S01]  /*e750*/  LDL.LU R222, [R1+0x64] ;  /* 0x0000640001de7983 */ /* 0x000ee20000300800 */
[----:B--2---:R-:W-:-:S03]  /*e760*/  FMUL R0, R224, UR25 ;  /* 0x00000019e0007c20 */ /* 0x004fc60008400000 */
[----:B------:R-:W2:Y:S01]  /*e770*/  LDL.LU R224, [R1+0x68] ;  /* 0x0000680001e07983 */ /* 0x000ea20000300800 */
[----:B----4-:R-:W-:Y:S01]  /*e780*/  FMUL R2, R225, UR25 ;  /* 0x00000019e1027c20 */ /* 0x010fe20008400000 */
[----:B0-----:R-:W-:Y:S02]  /*e790*/  F2FP.SATFINITE.E5M2.F32.PACK_AB_MERGE_C R5, RZ, R0, RZ ;  /* 0x00000000ff05723e */ /* 0x001fe400048060ff */
[----:B------:R-:W4:Y:S01]  /*e7a0*/  LDL.LU R225, [R1+0x6c] ;  /* 0x00006c0001e17983 */ /* 0x000f220000300800 */
[----:B------:R-:W-:-:S03]  /*e7b0*/  FMUL R3, R226, UR25 ;  /* 0x00000019e2037c20 */ /* 0x000fc60008400000 */
[----:B------:R-:W4:Y:S01]  /*e7c0*/  LDL.LU R226, [R1+0x70] ;  /* 0x0000700001e27983 */ /* 0x000f220000300800 */
[----:B------:R-:W-:-:S03]  /*e7d0*/  FMUL R0, R227, UR25 ;  /* 0x00000019e3007c20 */ /* 0x000fc60008400000 */
[----:B------:R-:W4:Y:S01]  /*e7e0*/  LDL.LU R227, [R1+0x74] ;  /* 0x0000740001e37983 */ /* 0x000f220000300800 */
[C---:B------:R-:W-:Y:S02]  /*e7f0*/  ISETP.LT.OR P3, PT, R34.reuse, 0xd9, !P0 ;  /* 0x000000d92200780c */ /* 0x040fe40004761670 */
[C---:B------:R-:W-:Y:S02]  /*e800*/  ISETP.LT.OR P5, PT, R34.reuse, 0xe1, !P1 ;  /* 0x000000e12200780c */ /* 0x040fe40004fa1670 */
[C---:B------:R-:W-:Y:S02]  /*e810*/  ISETP.LT.OR P6, PT, R34.reuse, 0xe2, !P1 ;  /* 0x000000e22200780c */ /* 0x040fe40004fc1670 */
[----:B------:R-:W-:-:S07]  /*e820*/  ISETP.LT.OR P4, PT, R34, 0xe2, !P0 ;  /* 0x000000e22200780c */ /* 0x000fce0004781670 */
[----:B------:R-:W-:Y:S01]  /*e830*/  @!P3 STG.E.U8 desc[UR20][R26.64+0xd8], R11 ;  /* 0x0000d80b1a00b986 */ /* 0x000fe2000c101114 */
[----:B------:R-:W-:-:S03]  /*e840*/  ISETP.LT.OR P3, PT, R34, 0xe1, !P0 ;  /* 0x000000e12200780c */ /* 0x000fc60004761670 */
[----:B------:R0:W-:Y:S01]  /*e850*/  @!P5 STG.E.U8 desc[UR20][R24.64+0xe0], R7 ;  /* 0x0000e0071800d986 */ /* 0x0001e2000c101114 */
[----:B------:R-:W-:-:S03]  /*e860*/  ISETP.LT.OR P5, PT, R34, 0xe9, !P1 ;  /* 0x000000e92200780c */ /* 0x000fc60004fa1670 */
[----:B------:R1:W-:Y:S01]  /*e870*/  @!P6 STG.E.U8 desc[UR20][R24.64+0xe1], R9 ;  /* 0x0000e1091800e986 */ /* 0x0003e2000c101114 */
[----:B------:R-:W-:Y:S02]  /*e880*/  ISETP.LT.OR P6, PT, R34, 0xea, !P1 ;  /* 0x000000ea2200780c */ /* 0x000fe40004fc1670 */
[----:B------:R-:W-:Y:S01]  /*e890*/  F2FP.SATFINITE.E5M2.F32.PACK_AB_MERGE_C R13, RZ, R4, RZ ;  /* 0x00000004ff0d723e */ /* 0x000fe200048060ff */
[----:B------:R1:W-:Y:S01]  /*e8a0*/  @!P4 STG.E.U8 desc[UR20][R26.64+0xe1], R5 ;  /* 0x0000e1051a00c986 */ /* 0x0003e2000c101114 */
[----:B0-----:R-:W-:-:S03]  /*e8b0*/  F2FP.SATFINITE.E5M2.F32.PACK_AB_MERGE_C R7, RZ, R2, RZ ;  /* 0x00000002ff07723e */ /* 0x001fc600048060ff */
[----:B------:R-:W-:Y:S01]  /*e8c0*/  @!P3 STG.E.U8 desc[UR20][R26.64+0xe0], R13 ;  /* 0x0000e00d1a00b986 */ /* 0x000fe2000c101114 */
[----:B-1----:R-:W-:-:S03]  /*e8d0*/  F2FP.SATFINITE.E5M2.F32.PACK_AB_MERGE_C R9, RZ, R3, RZ ;  /* 0x00000003ff09723e */ /* 0x002fc600048060ff */
[----:B------:R0:W-:Y:S01]  /*e8e0*/  @!P5 STG.E.U8 desc[UR20][R24.64+0xe8], R7 ;  /* 0x0000e8071800d986 */ /* 0x0001e2000c101114 */
[C---:B------:R-:W-:Y:S02]  /*e8f0*/  ISETP.LT.OR P3, PT, R34.reuse, 0xe9, !P0 ;  /* 0x000000e92200780c */ /* 0x040fe40004761670 */
[C---:B------:R-:W-:Y:S01]  /*e900*/  ISETP.LT.OR P4, PT, R34.reuse, 0xea, !P0 ;  /* 0x000000ea2200780c */ /* 0x040fe20004781670 */
[----:B------:R1:W-:Y:S01]  /*e910*/  @!P6 STG.E.U8 desc[UR20][R24.64+0xe9], R9 ;  /* 0x0000e9091800e986 */ /* 0x0003e2000c101114 */
[----:B------:R-:W-:Y:S01]  /*e920*/  ISETP.LT.OR P5, PT, R34, 0xf1, !P1 ;  /* 0x000000f12200780c */ /* 0x000fe20004fa1670 */
[----:B------:R-:W-:Y:S01]  /*e930*/  FMUL R2, R218, UR25 ;  /* 0x00000019da027c20 */ /* 0x000fe20008400000 */
[----:B------:R-:W-:Y:S02]  /*e940*/  ISETP.LT.OR P6, PT, R34, 0xf2, !P1 ;  /* 0x000000f22200780c */ /* 0x000fe40004fc1670 */
[----:B------:R-:W-:Y:S02]  /*e950*/  F2FP.SATFINITE.E5M2.F32.PACK_AB_MERGE_C R11, RZ, R0, RZ ;  /* 0x00000000ff0b723e */ /* 0x000fe400048060ff */
[----:B------:R-:W-:-:S03]  /*e960*/  F2FP.SATFINITE.E5M2.F32.PACK_AB_MERGE_C R5, RZ, R2, RZ ;  /* 0x00000002ff05723e */ /* 0x000fc600048060ff */
[----:B------:R-:W-:Y:S01]  /*e970*/  @!P3 STG.E.U8 desc[UR20][R26.64+0xe8], R11 ;  /* 0x0000e80b1a00b986 */ /* 0x000fe2000c101114 */
[----:B------:R-:W-:-:S03]  /*e980*/  ISETP.LT.OR P3, PT, R34, 0xf1, !P0 ;  /* 0x000000f12200780c */ /* 0x000fc60004761670 */
[----:B------:R-:W-:Y:S01]  /*e990*/  @!P4 STG.E.U8 desc[UR20][R26.64+0xe9], R5 ;  /* 0x0000e9051a00c986 */ /* 0x000fe2000c101114 */
[C---:B------:R-:W-:Y:S02]  /*e9a0*/  ISETP.LT.OR P4, PT, R34.reuse, 0xf9, !P1 ;  /* 0x000000f92200780c */ /* 0x040fe40004f81670 */
[----:B------:R-:W-:Y:S01]  /*e9b0*/  ISETP.LT.OR P1, PT, R34, 0xfa, !P1 ;  /* 0x000000fa2200780c */ /* 0x000fe20004f21670 */
[----:B------:R-:W-:-:S05]  /*e9c0*/  FMUL R0, R220, UR25 ;  /* 0x00000019dc007c20 */ /* 0x000fca0008400000 */
[----:B0-----:R-:W-:-:S05]  /*e9d0*/  F2FP.SATFINITE.E5M2.F32.PACK_AB_MERGE_C R7, RZ, R0, RZ ;  /* 0x00000000ff07723e */ /* 0x001fca00048060ff */
[----:B------:R0:W-:Y:S01]  /*e9e0*/  @!P5 STG.E.U8 desc[UR20][R24.64+0xf0], R7 ;  /* 0x0000f0071800d986 */ /* 0x0001e2000c101114 */
[----:B------:R-:W-:-:S05]  /*e9f0*/  FMUL R3, R221, UR25 ;  /* 0x00000019dd037c20 */ /* 0x000fca0008400000 */
[----:B-1----:R-:W-:Y:S02]  /*ea00*/  F2FP.SATFINITE.E5M2.F32.PACK_AB_MERGE_C R9, RZ, R3, RZ ;  /* 0x00000003ff09723e */ /* 0x002fe400048060ff */
[----:B------:R-:W-:-:S03]  /*ea10*/  ISETP.LT.OR P5, PT, R34, 0xf2, !P0 ;  /* 0x000000f22200780c */ /* 0x000fc600047a1670 */
[----:B------:R1:W-:Y:S01]  /*ea20*/  @!P6 STG.E.U8 desc[UR20][R24.64+0xf1], R9 ;  /* 0x0000f1091800e986 */ /* 0x0003e2000c101114 */
[C---:B------:R-:W-:Y:S02]  /*ea30*/  ISETP.LT.OR P6, PT, R34.reuse, 0xf9, !P0 ;  /* 0x000000f92200780c */ /* 0x040fe400047c1670 */
[----:B------:R-:W-:Y:S01]  /*ea40*/  ISETP.LT.OR P0, PT, R34, 0xfa, !P0 ;  /* 0x000000fa2200780c */ /* 0x000fe20004701670 */
[----:B------:R-:W-:-:S05]  /*ea50*/  FMUL R0, R223, UR25 ;  /* 0x00000019df007c20 */ /* 0x000fca0008400000 */
[----:B------:R-:W-:-:S05]  /*ea60*/  F2FP.SATFINITE.E5M2.F32.PACK_AB_MERGE_C R13, RZ, R0, RZ ;  /* 0x00000000ff0d723e */ /* 0x000fca00048060ff */
[----:B------:R0:W-:Y:S01]  /*ea70*/  @!P3 STG.E.U8 desc[UR20][R26.64+0xf0], R13 ;  /* 0x0000f00d1a00b986 */ /* 0x0001e2000c101114 */
[----:B---3--:R-:W-:Y:S01]  /*ea80*/  FMUL R0, R222, UR25 ;  /* 0x00000019de007c20 */ /* 0x008fe20008400000 */
[----:B--2---:R-:W-:Y:S01]  /*ea90*/  FMUL R2, R224, UR25 ;  /* 0x00000019e0027c20 */ /* 0x004fe20008400000 */
[----:B----4-:R-:W-:-:S03]  /*eaa0*/  FMUL R3, R225, UR25 ;  /* 0x00000019e1037c20 */ /* 0x010fc60008400000 */
[----:B0-----:R-:W-:Y:S01]  /*eab0*/  F2FP.SATFINITE.E5M2.F32.PACK_AB_MERGE_C R7, RZ, R0, RZ ;  /* 0x00000000ff07723e */ /* 0x001fe200048060ff */
[----:B------:R-:W-:Y:S01]  /*eac0*/  FMUL R4, R226, UR25 ;  /* 0x00000019e2047c20 */ /* 0x000fe20008400000 */
[----:B------:R-:W-:Y:S01]  /*ead0*/  FMUL R5, R227, UR25 ;  /* 0x00000019e3057c20 */ /* 0x000fe20008400000 */
[----:B-1----:R-:W-:Y:S02]  /*eae0*/  F2FP.SATFINITE.E5M2.F32.PACK_AB_MERGE_C R9, RZ, R2, RZ ;  /* 0x00000002ff09723e */ /* 0x002fe400048060ff */
[----:B------:R-:W-:Y:S02]  /*eaf0*/  F2FP.SATFINITE.E5M2.F32.PACK_AB_MERGE_C R3, RZ, R3, RZ ;  /* 0x00000003ff03723e */ /* 0x000fe400048060ff */
[----:B------:R-:W-:Y:S02]  /*eb00*/  F2FP.SATFINITE.E5M2.F32.PACK_AB_MERGE_C R11, RZ, R4, RZ ;  /* 0x00000004ff0b723e */ /* 0x000fe400048060ff */
[----:B------:R-:W-:Y:S01]  /*eb10*/  F2FP.SATFINITE.E5M2.F32.PACK_AB_MERGE_C R5, RZ, R5, RZ ;  /* 0x00000005ff05723e */ /* 0x000fe200048060ff */
[----:B------:R0:W-:Y:S04]  /*eb20*/  @!P5 STG.E.U8 desc[UR20][R26.64+0xf1], R7 ;  /* 0x0000f1071a00d986 */ /* 0x0001e8000c101114 */
[----:B------:R0:W-:Y:S04]  /*eb30*/  @!P4 STG.E.U8 desc[UR20][R24.64+0xf8], R9 ;  /* 0x0000f8091800c986 */ /* 0x0001e8000c101114 */
[----:B------:R0:W-:Y:S04]  /*eb40*/  @!P1 STG.E.U8 desc[UR20][R24.64+0xf9], R3 ;  /* 0x0000f90318009986 */ /* 0x0001e8000c101114 */
[----:B------:R0:W-:Y:S04]  /*eb50*/  @!P6 STG.E.U8 desc[UR20][R26.64+0xf8], R11 ;  /* 0x0000f80b1a00e986 */ /* 0x0001e8000c101114 */
[----:B------:R0:W-:Y:S02]  /*eb60*/  @!P0 STG.E.U8 desc[UR20][R26.64+0xf9], R5 ;  /* 0x0000f9051a008986 */ /* 0x0001e4000c101114 */
.L_x_298:
[----:B------:R-:W-:Y:S05]  /*eb70*/  BSYNC B0 ;  /* 0x0000000000007941 */ /* 0x000fea0003800000 */
.L_x_40:
[----:B------:R-:W2:Y:S01]  /*eb80*/  LDL.LU R22, [R1+0x84] ;  /* 0x0000840001167983 */ /* 0x000ea20000300800 */
[----:B0-----:R-:W-:Y:S01]  /*eb90*/  IMAD.U32 R3, RZ, RZ, UR18 ;  /* 0x00000012ff037e24 */ /* 0x001fe2000f8e00ff */
[----:B------:R-:W-:Y:S02]  /*eba0*/  ULDC.64 UR6, c[0x0][0x650] ;  /* 0x0001940000067ab9 */ /* 0x000fe40000000a00 */
[----:B------:R-:W3:Y:S01]  /*ebb0*/  LDL.LU R19, [R1+0x88] ;  /* 0x0000880001137983 */ /* 0x000ee20000300800 */
[----:B-----5:R-:W-:Y:S01]  /*ebc0*/  IMAD.U32 R0, RZ, RZ, UR22 ;  /* 0x00000016ff007e24 */ /* 0x020fe2000f8e00ff */
[----:B------:R0:W-:Y:S01]  /*ebd0*/  SYNCS.ARRIVE.TRANS64.A1T0 RZ, [R3+UR29], RZ ;  /* 0x000000ff03ff79a7 */ /* 0x0001e2000810001d */
[----:B------:R-:W-:Y:S02]  /*ebe0*/  IMAD.U32 R2, RZ, RZ, UR22 ;  /* 0x00000016ff027e24 */ /* 0x000fe4000f8e00ff */
[----:B------:R-:W-:Y:S02]  /*ebf0*/  IMAD.MOV.U32 R4, RZ, RZ, -0x1 ;  /* 0xffffffffff047424 */ /* 0x000fe400078e00ff */
[----:B0-----:R-:W-:Y:S01]  /*ec00*/  IMAD.U32 R3, RZ, RZ, UR15 ;  /* 0x0000000fff037e24 */ /* 0x001fe2000f8e00ff */
[----:B---3--:R-:W-:-:S02]  /*ec10*/  LEA R19, P0, R0, R19, 0x1 ;  /* 0x0000001300137211 */ /* 0x008fc400078008ff */
[----:B------:R-:W-:Y:S02]  /*ec20*/  PRMT R0, RZ, 0x7610, R0 ;  /* 0x00007610ff007816 */ /* 0x000fe40000000000 */
[----:B--2---:R-:W-:Y:S01]  /*ec30*/  LEA.HI.X R22, R2, R22, R3, 0x1, P0 ;  /* 0x0000001602167211 */ /* 0x004fe200000f0c03 */
[----:B------:R-:W-:Y:S01]  /*ec40*/  IMAD.MOV.U32 R2, RZ, RZ, -0x1 ;  /* 0xffffffffff027424 */ /* 0x000fe200078e00ff */
[----:B------:R0:W-:Y:S01]  /*ec50*/  STL [R1+0x88], R19 ;  /* 0x0000881301007387 */ /* 0x0001e20000100800 */
[----:B------:R-:W-:Y:S01]  /*ec60*/  IMAD.MOV.U32 R3, RZ, RZ, -0x1 ;  /* 0xffffffffff037424 */ /* 0x000fe200078e00ff */
[----:B------:R-:W-:Y:S02]  /*ec70*/  ISETP.GE.U32.AND P0, PT, R19, UR6, PT ;  /* 0x0000000613007c0c */ /* 0x000fe4000bf06070 */
[----:B------:R0:W-:Y:S02]  /*ec80*/  STL [R1+0x84], R22 ;  /* 0x0000841601007387 */ /* 0x0001e40000100800 */
[----:B------:R-:W-:-:S02]  /*ec90*/  ISETP.GE.U32.AND.EX P0, PT, R22, UR7, PT, P0 ;  /* 0x0000000716007c0c */ /* 0x000fc4000bf06100 */
[----:B------:R0:W-:Y:S04]  /*eca0*/  STL [R1+0x8c], R4 ;  /* 0x00008c0401007387 */ /* 0x0001e80000100800 */
[----:B------:R0:W-:Y:S04]  /*ecb0*/  STL [R1+0x7c], R2 ;  /* 0x00007c0201007387 */ /* 0x0001e80000100800 */
[----:B------:R0:W-:Y:S03]  /*ecc0*/  STL [R1+0x90], R3 ;  /* 0x0000900301007387 */ /* 0x0001e60000100800 */
[----:B------:R-:W-:Y:S05]  /*ecd0*/  @P0 BRA `(.L_x_299) ;  /* 0x0000000400740947 */ /* 0x000fea0003800000 */
[----:B------:R-:W2:Y:S01]  /*ece0*/  S2R R14, SR_CTAID.X ;  /* 0x00000000000e7919 */ /* 0x000ea20000002500 */
[----:B------:R-:W3:Y:S01]  /*ecf0*/  LDC.64 R8, c[0x0][0x628] ;  /* 0x00018a00ff087b82 */ /* 0x000ee20000000a00 */
[----:B------:R-:W-:Y:S01]  /*ed00*/  ULDC UR6, c[0x0][0x150] ;  /* 0x0000540000067ab9 */ /* 0x000fe20000000800 */
[----:B------:R-:W-:Y:S01]  /*ed10*/  IMAD.MOV.U32 R6, RZ, RZ, R19 ;  /* 0x000000ffff067224 */ /* 0x000fe200078e0013 */
[----:B------:R-:W0:Y:S01]  /*ed20*/  S2R R16, SR_CTAID.Y ;  /* 0x0000000000107919 */ /* 0x000e220000002600 */
[----:B------:R-:W-:-:S04]  /*ed30*/  IMAD.MOV.U32 R7, RZ, RZ, R22 ;  /* 0x000000ffff077224 */ /* 0x000fc800078e0016 */
[----:B------:R-:W0:Y:S08]  /*ed40*/  LDC R17, c[0x0][0x144] ;  /* 0x00005100ff117b82 */ /* 0x000e300000000800 */
[----:B------:R-:W0:Y:S08]  /*ed50*/  LDC R10, c[0x0][0x630] ;  /* 0x00018c00ff0a7b82 */ /* 0x000e300000000800 */
[----:B------:R-:W0:Y:S01]  /*ed60*/  LDC.64 R12, c[0x0][0x620] ;  /* 0x00018800ff0c7b82 */ /* 0x000e220000000a00 */
[----:B---3--:R-:W-:-:S04]  /*ed70*/  ISETP.NE.U32.AND P0, PT, R8, RZ, PT ;  /* 0x000000ff0800720c */ /* 0x008fc80003f05070 */
[----:B------:R-:W-:Y:S02]  /*ed80*/  ISETP.NE.AND.EX P0, PT, R9, RZ, PT, P0 ;  /* 0x000000ff0900720c */ /* 0x000fe40003f05300 */
[----:B--2---:R-:W-:-:S05]  /*ed90*/  I2FP.F32.U32 R0, R14 ;  /* 0x0000000e00007245 */ /* 0x004fca0000201000 */
[----:B------:R-:W-:-:S04]  /*eda0*/  FMUL R0, R0, UR6 ;  /* 0x0000000600007c20 */ /* 0x000fc80008400000 */
[----:B------:R2:W3:Y:S02]  /*edb0*/  F2I.U32.TRUNC.NTZ R15, R0 ;  /* 0x00000000000f7305 */ /* 0x0004e4000020f000 */
[----:B------:R-:W-:Y:S05]  /*edc0*/  @!P0 BRA `(.L_x_300) ;  /* 0x0000000000288947 */ /* 0x000fea0003800000 */
[----:B--2---:R-:W2:Y:S02]  /*edd0*/  LDC R0, c[0x0][0x634] ;  /* 0x00018d00ff007b82 */ /* 0x004ea40000000800 */
[----:B--2---:R-:W-:-:S05]  /*ede0*/  IADD3 R7, P0, R19, R0, RZ ;  /* 0x0000000013077210 */ /* 0x004fca0007f1e0ff */
[----:B------:R-:W-:-:S04]  /*edf0*/  IMAD.X R11, RZ, RZ, R22, P0 ;  /* 0x000000ffff0b7224 */ /* 0x000fc800000e0616 */
[----:B0-----:R-:W-:-:S04]  /*ee00*/  IMAD.WIDE.U32 R2, R11, R8, RZ ;  /* 0x000000080b027225 */ /* 0x001fc800078e00ff */
[----:B------:R-:W-:-:S04]  /*ee10*/  IMAD.WIDE.U32 R4, P0, R7, R9, R2 ;  /* 0x0000000907047225 */ /* 0x000fc80007800002 */
[----:B------:R-:W-:-:S04]  /*ee20*/  IMAD.WIDE.U32 R2, R7, R8, RZ ;  /* 0x0000000807027225 */ /* 0x000fc800078e00ff */
[----:B------:R-:W-:Y:S01]  /*ee30*/  IMAD.X R7, RZ, RZ, RZ, P0 ;  /* 0x000000ffff077224 */ /* 0x000fe200000e06ff */
[----:B------:R-:W-:Y:S01]  /*ee40*/  IADD3 RZ, P0, R3, R4, RZ ;  /* 0x0000000403ff7210 */ /* 0x000fe20007f1e0ff */
[----:B------:R-:W-:-:S04]  /*ee50*/  IMAD.MOV.U32 R6, RZ, RZ, R5 ;  /* 0x000000ffff067224 */ /* 0x000fc800078e0005 */
[----:B------:R-:W-:-:S08]  /*ee60*/  IMAD.WIDE.U32.X R6, R11, R9, R6, P0 ;  /* 0x000000090b067225 */ /* 0x000fd000000e0406 */
.L_x_300:
[-CC-:B0-----:R-:W-:Y:S01]  /*ee70*/  SHF.R.U64 R11, R6, R10.reuse, R7.reuse ;  /* 0x0000000a060b7219 */ /* 0x181fe20000001207 */
[----:B------:R-:W0:Y:S01]  /*ee80*/  LDC.64 R20, c[0x0][0x640] ;  /* 0x00019000ff147b82 */ /* 0x000e220000000a00 */
[----:B--2---:R-:W-:Y:S01]  /*ee90*/  SHF.R.U32.HI R0, RZ, R10, R7 ;  /* 0x0000000aff007219 */ /* 0x004fe20000011607 */
[----:B------:R-:W-:Y:S01]  /*eea0*/  IMAD.MOV.U32 R2, RZ, RZ, R19 ;  /* 0x000000ffff027224 */ /* 0x000fe200078e0013 */
[----:B------:R-:W-:Y:S01]  /*eeb0*/  IADD3 R5, P0, RZ, -R11, RZ ;  /* 0x8000000bff057210 */ /* 0x000fe20007f1e0ff */
[----:B---3--:R-:W-:Y:S01]  /*eec0*/  IMAD.MOV R15, RZ, RZ, -R15 ;  /* 0x000000ffff0f7224 */ /* 0x008fe200078e0a0f */
[----:B------:R-:W-:Y:S01]  /*eed0*/  ULDC UR6, c[0x0][0x154] ;  /* 0x0000550000067ab9 */ /* 0x000fe20000000800 */
[----:B------:R-:W-:Y:S02]  /*eee0*/  IMAD.MOV.U32 R7, RZ, RZ, 0x1 ;  /* 0x00000001ff077424 */ /* 0x000fe400078e00ff */
[----:B------:R-:W2:Y:S01]  /*eef0*/  LDC R4, c[0x0][0x618] ;  /* 0x00018600ff047b82 */ /* 0x000ea20000000800 */
[----:B------:R-:W-:-:S02]  /*ef00*/  IMAD.X R3, RZ, RZ, ~R0, P0 ;  /* 0x000000ffff037224 */ /* 0x000fc400000e0e00 */
[----:B------:R-:W-:Y:S02]  /*ef10*/  IMAD R17, R17, R15, R14 ;  /* 0x0000000f11117224 */ /* 0x000fe400078e020e */
[-C--:B------:R-:W-:Y:S02]  /*ef20*/  IMAD R0, R3, R12.reuse, RZ ;  /* 0x0000000c03007224 */ /* 0x080fe400078e02ff */
[----:B------:R-:W-:Y:S01]  /*ef30*/  IMAD.MOV.U32 R3, RZ, RZ, R22 ;  /* 0x000000ffff037224 */ /* 0x000fe200078e0016 */
[----:B------:R-:W3:Y:S01]  /*ef40*/  LDC R6, c[0x0][0x608] ;  /* 0x00018200ff067b82 */ /* 0x000ee20000000800 */
[----:B------:R-:W-:-:S04]  /*ef50*/  IMAD.WIDE.U32 R2, R5, R12, R2 ;  /* 0x0000000c05027225 */ /* 0x000fc800078e0002 */
[----:B------:R-:W-:-:S03]  /*ef60*/  IMAD R5, R5, R13, R0 ;  /* 0x0000000d05057224 */ /* 0x000fc600078e0200 */
[----:B------:R-:W5:Y:S01]  /*ef70*/  LDC R18, c[0x0][0x658] ;  /* 0x00019600ff127b82 */ /* 0x000f620000000800 */
[----:B------:R-:W-:Y:S01]  /*ef80*/  I2FP.F32.U32 R0, R16 ;  /* 0x0000001000007245 */ /* 0x000fe20000201000 */
[----:B------:R-:W-:Y:S01]  /*ef90*/  IMAD.IADD R3, R3, 0x1, R5 ;  /* 0x0000000103037824 */ /* 0x000fe200078e0205 */
[----:B0-----:R-:W-:Y:S01]  /*efa0*/  ISETP.NE.U32.AND P0, PT, R20, RZ, PT ;  /* 0x000000ff1400720c */ /* 0x001fe20003f05070 */
[----:B------:R-:W-:Y:S02]  /*efb0*/  IMAD.MOV.U32 R5, RZ, RZ, -0x1 ;  /* 0xffffffffff057424 */ /* 0x000fe400078e00ff */
[----:B------:R-:W-:Y:S02]  /*efc0*/  FMUL R0, R0, UR6 ;  /* 0x0000000600007c20 */ /* 0x000fe40008400000 */
[----:B------:R-:W0:Y:S01]  /*efd0*/  LDC R15, c[0x0][0x148] ;  /* 0x00005200ff0f7b82 */ /* 0x000e220000000800 */
[----:B--2---:R-:W-:Y:S01]  /*efe0*/  SHF.R.U64 R10, R2, R4, R3 ;  /* 0x00000004020a7219 */ /* 0x004fe20000001203 */
[----:B------:R2:W0:Y:S01]  /*eff0*/  F2I.U32.TRUNC.NTZ R13, R0 ;  /* 0x00000000000d7305 */ /* 0x000422000020f000 */
[----:B------:R-:W-:-:S02]  /*f000*/  ISETP.NE.AND.EX P0, PT, R21, RZ, PT, P0 ;  /* 0x000000ff1500720c */ /* 0x000fc40003f05300 */
[----:B------:R-:W-:-:S03]  /*f010*/  SHF.R.U32.HI R3, RZ, R4, R3 ;  /* 0x00000004ff037219 */ /* 0x000fc60000011603 */
[----:B------:R-:W0:Y:S01]  /*f020*/  LDC R14, c[0x0][0x600] ;  /* 0x00018000ff0e7b82 */ /* 0x000e220000000800 */
[-CC-:B---3--:R-:W-:Y:S02]  /*f030*/  SHF.R.U64 R8, R10, R6.reuse, R3.reuse ;  /* 0x000000060a087219 */ /* 0x188fe40000001203 */
[----:B------:R-:W-:-:S05]  /*f040*/  SHF.R.U32.HI R3, RZ, R6, R3 ;  /* 0x00000006ff037219 */ /* 0x000fca0000011603 */
[----:B------:R-:W3:Y:S01]  /*f050*/  LDC R22, c[0x0][0x648] ;  /* 0x00019200ff167b82 */ /* 0x000ee20000000800 */
[-CC-:B-----5:R-:W-:Y:S02]  /*f060*/  SHF.R.U64 R12, R8, R18.reuse, R3.reuse ;  /* 0x00000012080c7219 */ /* 0x1a0fe40000001203 */
[-C--:B------:R-:W-:Y:S02]  /*f070*/  SHF.L.U32 R5, R5, R18.reuse, RZ ;  /* 0x0000001205057219 */ /* 0x080fe400000006ff */
[-C--:B------:R-:W-:Y:S01]  /*f080*/  SHF.R.U32.HI R3, RZ, R18.reuse, R3 ;  /* 0x00000012ff037219 */ /* 0x080fe20000011603 */
[----:B------:R-:W-:Y:S01]  /*f090*/  IMAD.MOV.U32 R2, RZ, RZ, R12 ;  /* 0x000000ffff027224 */ /* 0x000fe200078e000c */
[----:B------:R-:W-:Y:S01]  /*f0a0*/  SHF.L.U32 R18, R7, R18, RZ ;  /* 0x0000001207127219 */ /* 0x000fe200000006ff */
[----:B------:R-:W0:Y:S01]  /*f0b0*/  LDC R23, c[0x0][0x638] ;  /* 0x00018e00ff177b82 */ /* 0x000e220000000800 */
[----:B------:R-:W-:-:S07]  /*f0c0*/  LOP3.LUT R19, RZ, R5, RZ, 0x33, !PT ;  /* 0x00000005ff137212 */ /* 0x000fce00078e33ff */
[----:B------:R-:W0:Y:S01]  /*f0d0*/  LDC R24, c[0x0][0x610] ;  /* 0x00018400ff187b82 */ /* 0x000e220000000800 */
[----:B--2---:R-:W-:Y:S05]  /*f0e0*/  @!P0 BRA `(.L_x_301) ;  /* 0x0000000000288947 */ /* 0x004fea0003800000 */
[----:B------:R-:W2:Y:S02]  /*f0f0*/  LDC R7, c[0x0][0x64c] ;  /* 0x00019300ff077b82 */ /* 0x000ea40000000800 */
[----:B--2---:R-:W-:-:S05]  /*f100*/  IADD3 R7, P0, R12, R7, RZ ;  /* 0x000000070c077210 */ /* 0x004fca0007f1e0ff */
        /* <DEDUP_REMOVED lines=8> */
.L_x_301:
[----:B---3--:R-:W-:Y:S01]  /*f190*/  SHF.R.U64 R0, R2, R22, R3 ;  /* 0x0000001602007219 */ /* 0x008fe20000001203 */
[----:B0-----:R-:W-:Y:S01]  /*f1a0*/  VIADD R7, R14, 0xffffffff ;  /* 0xffffffff0e077836 */ /* 0x001fe20000000000 */
[----:B------:R-:W-:Y:S01]  /*f1b0*/  LOP3.LUT R5, R8, R19, RZ, 0xc0, !PT ;  /* 0x0000001308057212 */ /* 0x000fe200078ec0ff */
[----:B------:R-:W-:Y:S02]  /*f1c0*/  IMAD.MOV R13, RZ, RZ, -R13 ;  /* 0x000000ffff0d7224 */ /* 0x000fe400078e0a0d */
[----:B------:R-:W-:Y:S02]  /*f1d0*/  IMAD.MOV R3, RZ, RZ, -R0 ;  /* 0x000000ffff037224 */ /* 0x000fe400078e0a00 */
[----:B------:R-:W-:Y:S01]  /*f1e0*/  IMAD R2, R18, R0, R5 ;  /* 0x0000000012027224 */ /* 0x000fe200078e0205 */
[----:B------:R-:W-:Y:S01]  /*f1f0*/  LOP3.LUT R5, R10, R7, RZ, 0xc0, !PT ;  /* 0x000000070a057212 */ /* 0x000fe200078ec0ff */
[----:B------:R-:W-:Y:S02]  /*f200*/  @P2 IMAD R17, R15, R13, R16 ;  /* 0x0000000d0f112224 */ /* 0x000fe400078e0210 */
[----:B------:R-:W-:-:S02]  /*f210*/  IMAD R0, R3, R23, R12 ;  /* 0x0000001703007224 */ /* 0x000fc400078e020c */
[----:B------:R-:W-:Y:S02]  /*f220*/  IMAD.MOV.U32 R4, RZ, RZ, 0x1 ;  /* 0x00000001ff047424 */ /* 0x000fe400078e00ff */
[----:B------:R-:W-:Y:S02]  /*f230*/  IMAD R2, R2, R24, R17 ;  /* 0x0000001802027224 */ /* 0x000fe400078e0211 */
[----:B------:R-:W-:Y:S01]  /*f240*/  IMAD R3, R0, R14, R5 ;  /* 0x0000000e00037224 */ /* 0x000fe200078e0205 */
[----:B------:R-:W-:-:S04]  /*f250*/  PRMT R0, R4, 0x7610, R0 ;  /* 0x0000761004007816 */ /* 0x000fc80000000000 */
[----:B------:R-:W-:Y:S02]  /*f260*/  SEL R4, R3, R2, !P2 ;  /* 0x0000000203047207 */ /* 0x000fe40005000000 */
[----:B------:R-:W-:-:S03]  /*f270*/  SEL R2, R2, R3, !P2 ;  /* 0x0000000302027207 */ /* 0x000fc60005000000 */
[----:B------:R2:W-:Y:S04]  /*f280*/  STL [R1+0x90], R4 ;  /* 0x0000900401007387 */ /* 0x0005e80000100800 */
[----:B------:R2:W-:Y:S04]  /*f290*/  STL [R1+0x7c], R11 ;  /* 0x00007c0b01007387 */ /* 0x0005e80000100800 */
[----:B------:R2:W-:Y:S02]  /*f2a0*/  STL [R1+0x8c], R2 ;  /* 0x00008c0201007387 */ /* 0x0005e40000100800 */
.L_x_299:
[----:B------:R-:W-:Y:S01]  /*f2b0*/  LOP3.LUT P0, RZ, R0, 0xff, RZ, 0xc0, !PT ;  /* 0x000000ff00ff7812 */ /* 0x000fe2000780c0ff */
[----:B------:R-:W-:-:S12]  /*f2c0*/  ULOP3.LUT UR30, UR30, 0x1, URZ, 0x3c, !UPT ;  /* 0x000000011e1e7892 */ /* 0x000fd8000f8e3c3f */
[----:B------:R-:W-:Y:S05]  /*f2d0*/  @P0 BRA `(.L_x_302) ;  /* 0xffffff2400d00947 */ /* 0x000fea000383ffff */
[----:B------:R-:W-:Y:S05]  /*f2e0*/  EXIT ;  /* 0x000000000000794d */ /* 0x000fea0003800000 */
.L_x_18:
[----:B------:R-:W-:-:S08]  /*f2f0*/  ISETP.NE.AND P0, PT, RZ, UR6, PT ;  /* 0x00000006ff007c0c */ /* 0x000fd0000bf05270 */
[----:B0123--:R-:W0:-:S00]  /*f300*/  USETMAXREG.DEALLOC.CTAPOOL 0x28 ;  /* 0x00000028000079c8 */ /* 0x00fe0000080e0500 */
[----:B------:R-:W-:Y:S05]  /*f310*/  @P0 EXIT ;  /* 0x000000000000094d */ /* 0x000fea0003800000 */
[----:B0-----:R-:W-:Y:S01]  /*f320*/  LOP3.LUT P0, RZ, R0, 0xff, RZ, 0xc0, !PT ;  /* 0x000000ff00ff7812 */ /* 0x001fe2000780c0ff */
[----:B------:R-:W-:Y:S02]  /*f330*/  IMAD.MOV.U32 R0, RZ, RZ, 0x1 ;  /* 0x00000001ff007424 */ /* 0x000fe400078e00ff */
[----:B------:R-:W-:-:S10]  /*f340*/  IMAD.MOV.U32 R8, RZ, RZ, RZ ;  /* 0x000000ffff087224 */ /* 0x000fd400078e00ff */
[----:B------:R-:W-:Y:S05]  /*f350*/  @!P0 BRA `(.L_x_303) ;  /* 0x0000000c00988947 */ /* 0x000fea0003800000 */
[----:B------:R-:W0:Y:S01]  /*f360*/  S2UR UR5, SR_CgaCtaId ;  /* 0x00000000000579c3 */ /* 0x000e220000008800 */
[----:B------:R-:W-:Y:S01]  /*f370*/  UMOV UR7, 0x1 ;  /* 0x0000000100077882 */ /* 0x000fe20000000000 */
[----:B------:R-:W-:Y:S01]  /*f380*/  LOP3.LUT P0, RZ, R2, 0x1f, RZ, 0xc0, !PT ;  /* 0x0000001f02ff7812 */ /* 0x000fe2000780c0ff */
[----:B------:R-:W-:Y:S01]  /*f390*/  ULDC UR17, c[0x0][0x658] ;  /* 0x0001960000117ab9 */ /* 0x000fe20000000800 */
[----:B------:R-:W-:Y:S01]  /*f3a0*/  UMOV UR6, 0xffffffff ;  /* 0xffffffff00067882 */ /* 0x000fe20000000000 */
[----:B------:R-:W-:Y:S01]  /*f3b0*/  BSSY B0, `(.L_x_303) ;  /* 0x00000e0000007945 */ /* 0x000fe20003800000 */
[----:B------:R-:W-:Y:S01]  /*f3c0*/  USHF.L.U32 UR6, UR6, UR17, URZ ;  /* 0x0000001106067299 */ /* 0x000fe2000800063f */
[C---:B------:R-:W-:Y:S01]  /*f3d0*/  ISETP.NE.AND P3, PT, R3.reuse, RZ, PT ;  /* 0x000000ff0300720c */ /* 0x040fe20003f65270 */
[----:B------:R-:W-:Y:S01]  /*f3e0*/  IMAD.MOV.U32 R9, RZ, RZ, 0x1 ;  /* 0x00000001ff097424 */ /* 0x000fe200078e00ff */
[----:B------:R-:W-:Y:S01]  /*f3f0*/  ISETP.NE.OR P0, PT, R3, RZ, !P0 ;  /* 0x000000ff0300720c */ /* 0x000fe20004705670 */
[----:B------:R-:W-:Y:S01]  /*f400*/  IMAD.MOV.U32 R0, RZ, RZ, 0x1 ;  /* 0x00000001ff007424 */ /* 0x000fe200078e00ff */
[----:B------:R-:W-:Y:S01]  /*f410*/  ULDC UR16, c[0x0][0x600] ;  /* 0x0001800000107ab9 */ /* 0x000fe20000000800 */
[----:B------:R-:W-:Y:S01]  /*f420*/  IMAD.MOV.U32 R8, RZ, RZ, RZ ;  /* 0x000000ffff087224 */ /* 0x000fe200078e00ff */
[----:B------:R-:W-:Y:S01]  /*f430*/  UMOV UR24, 0x5 ;  /* 0x0000000500187882 */ /* 0x000fe20000000000 */
[----:B------:R-:W-:-:S02]  /*f440*/  UIADD3 UR35, UR14, 0x1, URZ ;  /* 0x000000010e237890 */ /* 0x000fc4000fffe03f */
[----:B------:R-:W-:Y:S02]  /*f450*/  ULOP3.LUT UR34, UR13, 0x2, URZ, 0xfc, !UPT ;  /* 0x000000020d227892 */ /* 0x000fe4000f8efc3f */
[----:B------:R-:W-:Y:S02]  /*f460*/  UIADD3 UR16, UR16, -0x1, URZ ;  /* 0xffffffff10107890 */ /* 0x000fe4000fffe03f */
[----:B------:R-:W-:Y:S02]  /*f470*/  USHF.L.U32 UR17, UR7, UR17, URZ ;  /* 0x0000001107117299 */ /* 0x000fe4000800063f */
[----:B------:R-:W-:Y:S02]  /*f480*/  ULOP3.LUT UR20, URZ, UR6, URZ, 0x33, !UPT ;  /* 0x000000063f147292 */ /* 0x000fe4000f8e333f */
[----:B0-----:R-:W-:Y:S02]  /*f490*/  ULOP3.LUT UR4, UR5, 0x1, URZ, 0xc0, !UPT ;  /* 0x0000000105047892 */ /* 0x001fe4000f8ec03f */
[----:B------:R-:W-:-:S02]  /*f4a0*/  USHF.R.U32.HI UR29, URZ, 0x1, UR5 ;  /* 0x000000013f1d7899 */ /* 0x000fc40008011605 */
[----:B------:R-:W-:Y:S02]  /*f4b0*/  USHF.L.U32 UR18, UR5, 0x7, URZ ;  /* 0x0000000705127899 */ /* 0x000fe4000800063f */
[----:B------:R-:W-:Y:S02]  /*f4c0*/  USHF.L.U32 UR19, UR5, 0xc, URZ ;  /* 0x0000000c05137899 */ /* 0x000fe4000800063f */
[----:B------:R-:W-:Y:S02]  /*f4d0*/  ULOP3.LUT UR5, UR5, 0xfffffffe, URZ, 0xc0, !UPT ;  /* 0xfffffffe05057892 */ /* 0x000fe4000f8ec03f */
[----:B------:R-:W-:Y:S02]  /*f4e0*/  UISETP.GT.U32.AND UP0, UPT, UR4, 0xffff, UPT ;  /* 0x0000ffff0400788c */ /* 0x000fe4000bf04070 */
[----:B------:R-:W-:Y:S02]  /*f4f0*/  USHF.L.U32 UR21, UR7, UR5, URZ ;  /* 0x0000000507157299 */ /* 0x000fe4000800063f */
[----:B------:R-:W-:-:S02]  /*f500*/  ULOP3.LUT UR5, UR5, 0x1, URZ, 0xfc, !UPT ;  /* 0x0000000105057892 */ /* 0x000fc4000f8efc3f */
[----:B------:R-:W-:Y:S02]  /*f510*/  USEL UR4, UR4, 0xffff, !UP0 ;  /* 0x0000ffff04047887 */ /* 0x000fe4000c000000 */
[----:B------:R-:W-:Y:S02]  /*f520*/  USHF.L.U32 UR5, UR7, UR5, URZ ;  /* 0x0000000507057299 */ /* 0x000fe4000800063f */
[----:B------:R-:W-:Y:S02]  /*f530*/  ULOP3.LUT UR4, UR4, 0xffff, URZ, 0xc0, !UPT ;  /* 0x0000ffff04047892 */ /* 0x000fe4000f8ec03f */
[----:B------:R-:W-:Y:S02]  /*f540*/  ULOP3.LUT UR18, UR18, 0x80, URZ, 0xc0, !UPT ;  /* 0x0000008012127892 */ /* 0x000fe4000f8ec03f */
[----:B------:R-:W-:Y:S02]  /*f550*/  ULOP3.LUT UR19, UR19, 0x1000, URZ, 0xc0, !UPT ;  /* 0x0000100013137892 */ /* 0x000fe4000f8ec03f */
[----:B------:R-:W-:-:S02]  /*f560*/  ULOP3.LUT UR21, UR21, UR5, URZ, 0xfc, !UPT ;  /* 0x0000000515157292 */ /* 0x000fc4000f8efc3f */
[----:B------:R-:W-:Y:S01]  /*f570*/  USHF.L.U32 UR24, UR24, UR4, URZ ;  /* 0x0000000418187299 */ /* 0x000fe2000800063f */
[----:B------:R-:W-:-:S11]  /*f580*/  ULDC.64 UR30, c[0x0][0x198] ;  /* 0x00006600001e7ab9 */ /* 0x000fd60000000a00 */
.L_x_315:
[----:B------:R-:W-:-:S03]  /*f590*/  UMOV UR4, 0xffffffff ;  /* 0xffffffff00047882 */ /* 0x000fc60000000000 */
[----:B01----:R-:W-:Y:S05]  /*f5a0*/  BRA.DIV UR4, `(.L_x_304) ;  /* 0x0000001a04b87947 */ /* 0x003fea000b800000 */
[----:B------:R-:W-:-:S13]  /*f5b0*/  ELECT P1, URZ, PT ;  /* 0x00000000003f782f */ /* 0x000fda0003820000 */
.L_x_346:
[----:B------:R-:W0:Y:S01]  /*f5c0*/  LDC R2, c[0x0][0x28c] ;  /* 0x0000a300ff027b82 */ /* 0x000e220000000800 */
[----:B------:R-:W-:Y:S01]  /*f5d0*/  BSSY B1, `(.L_x_305) ;  /* 0x0000040000017945 */ /* 0x000fe20003800000 */
[----:B0-----:R-:W-:-:S13]  /*f5e0*/  ISETP.LT.OR P1, PT, R2, 0x1, !P1 ;  /* 0x000000010200780c */ /* 0x001fda0004f21670 */
[----:B------:R-:W-:Y:S05]  /*f5f0*/  @P1 BRA `(.L_x_306) ;  /* 0x0000000000f41947 */ /* 0x000fea0003800000 */
[----:B------:R-:W2:Y:S04]  /*f600*/  LDL.LU R4, [R1+0x90] ;  /* 0x0000900001047983 */ /* 0x000ea80000300800 */
[----:B------:R-:W3:Y:S01]  /*f610*/  LDL.LU R3, [R1+0x8c] ;  /* 0x00008c0001037983 */ /* 0x000ee20000300800 */
[----:B------:R-:W-:Y:S02]  /*f620*/  IMAD.MOV.U32 R12, RZ, RZ, RZ ;  /* 0x000000ffff0c7224 */ /* 0x000fe400078e00ff */
[----:B------:R-:W-:Y:S02]  /*f630*/  IMAD.U32 R13, RZ, RZ, UR35 ;  /* 0x00000023ff0d7e24 */ /* 0x000fe4000f8e00ff */
[----:B------:R-:W-:Y:S01]  /*f640*/  IMAD.MOV.U32 R2, RZ, RZ, R0 ;  /* 0x000000ffff027224 */ /* 0x000fe200078e0000 */
[----:B--2---:R-:W-:-:S02]  /*f650*/  LEA R6, R4, UR18, 0x8 ;  /* 0x0000001204067c11 */ /* 0x004fc4000f8e40ff */
[----:B---3--:R-:W-:Y:S01]  /*f660*/  LEA R4, R3, UR29, 0x1 ;  /* 0x0000001d03047c11 */ /* 0x008fe2000f8e08ff */
[----:B------:R-:W-:-:S04]  /*f670*/  IMAD.MOV.U32 R3, RZ, RZ, R8 ;  /* 0x000000ffff037224 */ /* 0x000fc800078e0008 */
[----:B------:R-:W-:-:S07]  /*f680*/  IMAD.SHL.U32 R7, R4, 0x20, RZ ;  /* 0x0000002004077824 */ /* 0x000fce00078e00ff */
.L_x_310:
[----:B------:R-:W0:Y:S01]  /*f690*/  S2R R5, SR_CgaCtaId ;  /* 0x0000000000057919 */ /* 0x000e220000008800 */
[----:B------:R-:W-:-:S04]  /*f6a0*/  MOV R4, 0x400 ;  /* 0x0000040000047802 */ /* 0x000fc80000000f00 */
[----:B0-----:R-:W-:Y:S02]  /*f6b0*/  LEA R10, R5, R4, 0x18 ;  /* 0x00000004050a7211 */ /* 0x001fe400078ec0ff */
[----:B------:R-:W-:Y:S01]  /*f6c0*/  SHF.L.U32 R4, R2, 0x1f, RZ ;  /* 0x0000001f02047819 */ /* 0x000fe200000006ff */
[----:B------:R-:W0:Y:S02]  /*f6d0*/  @!P3 LDC R5, c[0x0][0x500] ;  /* 0x00014000ff05bb82 */ /* 0x000e240000000800 */
[----:B------:R-:W-:-:S04]  /*f6e0*/  IMAD R11, R3, 0x8, R10 ;  /* 0x00000008030b7824 */ /* 0x000fc800078e020a */
[----:B------:R-:W1:Y:S02]  /*f6f0*/  SYNCS.PHASECHK.TRANS64.TRYWAIT P1, [R11+URZ+0xb0], R4 ;  /* 0x0000b0040b0075a7 */ /* 0x000e64000802017f */
[----:B-1----:R-:W-:Y:S05]  /*f700*/  @!P1 BRA `(.L_x_307) ;  /* 0x0000001800809947 */ /* 0x002fea0003800000 */
.L_x_347:
[----:B------:R-:W-:Y:S01]  /*f710*/  UPRMT UR4, UR34, 0x9910, URZ ;  /* 0x0000991022047896 */ /* 0x000fe2000800003f */
[----:B0-----:R0:W-:Y:S03]  /*f720*/  @!P3 SYNCS.ARRIVE.TRANS64 RZ, [R11+URZ], R5 ;  /* 0x000000050bffb9a7 */ /* 0x0011e6000800003f */
[----:B------:R-:W-:-:S06]  /*f730*/  UISETP.NE.AND UP0, UPT, UR4, 0x2, UPT ;  /* 0x000000020400788c */ /* 0x000fcc000bf05270 */
[----:B------:R-:W-:-:S13]  /*f740*/  PLOP3.LUT P1, PT, PT, PT, UP0, 0x80, 0x0 ;  /* 0x000000000000781c */ /* 0x000fda0003f2f008 */
[----:B0-----:R-:W-:Y:S05]  /*f750*/  @P1 BRA `(.L_x_308) ;  /* 0x0000000000041947 */ /* 0x001fea0003800000 */
[----:B------:R-:W-:Y:S01]  /*f760*/  BPT.TRAP 0x1 ;  /* 0x000000040000795c */ /* 0x000fe20000300000 */
.L_x_308:
[----:B------:R-:W-:Y:S05]  /*f770*/  @P0 BRA `(.L_x_309) ;  /* 0x0000000000040947 */ /* 0x000fea0003800000 */
[----:B------:R-:W-:Y:S01]  /*f780*/  BPT.TRAP 0x1 ;  /* 0x000000040000795c */ /* 0x000fe20000300000 */
.L_x_309:
[----:B------:R-:W2:Y:S01]  /*f790*/  LDL R5, [R1+0x7c] ;  /* 0x00007c0001057983 */ /* 0x000ea20000100800 */
[----:B-1----:R-:W-:Y:S01]  /*f7a0*/  LEA R4, R3, UR29, 0x1 ;  /* 0x0000001d03047c11 */ /* 0x002fe2000f8e08ff */
[----:B------:R-:W-:Y:S01]  /*f7b0*/  VIADD R13, R13, 0xffffffff ;  /* 0xffffffff0d0d7836 */ /* 0x000fe20000000000 */
[----:B------:R-:W-:Y:S01]  /*f7c0*/  R2UR UR8, R3 ;  /* 0x00000000030872ca */ /* 0x000fe200000e0000 */
[----:B------:R-:W-:Y:S01]  /*f7d0*/  UIADD3 UR4, UP0, UR30, 0xf0, URZ ;  /* 0x000000f01e047890 */ /* 0x000fe2000ff1e03f */
[----:B------:R-:W-:Y:S01]  /*f7e0*/  R2UR UR27, R10 ;  /* 0x000000000a1b72ca */ /* 0x000fe200000e0000 */
[----:B------:R-:W-:Y:S01]  /*f7f0*/  IMAD.U32 R4, R4, 0x400, R10 ;  /* 0x0000040004047824 */ /* 0x000fe200078e000a */
[----:B------:R-:W-:Y:S01]  /*f800*/  R2UR UR9, R11 ;  /* 0x000000000b0972ca */ /* 0x000fe200000e0000 */
[----:B------:R-:W-:Y:S01]  /*f810*/  UIADD3 UR32, UP1, UR30, 0x1f0, URZ ;  /* 0x000001f01e207890 */ /* 0x000fe2000ff3e03f */
[----:B------:R-:W-:Y:S01]  /*f820*/  R2UR UR11, R7 ;  /* 0x00000000070b72ca */ /* 0x000fe200000e0000 */
[----:B------:R-:W-:Y:S01]  /*f830*/  UPRMT UR25, URZ, 0x5410, UR24 ;  /* 0x000054103f197896 */ /* 0x000fe20008000018 */
[----:B------:R-:W-:Y:S01]  /*f840*/  R2UR UR5, R4 ;  /* 0x00000000040572ca */ /* 0x000fe200000e0000 */
[----:B------:R-:W-:Y:S01]  /*f850*/  VIADD R3, R3, 0x1 ;  /* 0x0000000103037836 */ /* 0x000fe20000000000 */
[----:B------:R-:W-:Y:S01]  /*f860*/  R2UR UR10, R12 ;  /* 0x000000000c0a72ca */ /* 0x000fe200000e0000 */
[----:B------:R-:W-:Y:S01]  /*f870*/  UPRMT UR36, URZ, 0x5410, UR21 ;  /* 0x000054103f247896 */ /* 0x000fe20008000015 */
[----:B------:R-:W-:Y:S01]  /*f880*/  R2UR UR28, R6 ;  /* 0x00000000061c72ca */ /* 0x000fe200000e0000 */
[----:B------:R-:W-:Y:S01]  /*f890*/  ULEA UR8, UR8, UR19, 0xd ;  /* 0x0000001308087291 */ /* 0x000fe2000f8e683f */
[----:B------:R-:W-:Y:S01]  /*f8a0*/  ISETP.GT.AND P4, PT, R13, 0x1, PT ;  /* 0x000000010d00780c */ /* 0x000fe20003f84270 */
[----:B------:R-:W-:Y:S01]  /*f8b0*/  UIADD3.X UR33, URZ, UR31, URZ, UP1, !UPT ;  /* 0x0000001f3f217290 */ /* 0x000fe20008ffe43f */
[C---:B------:R-:W-:Y:S01]  /*f8c0*/  ISETP.NE.AND P1, PT, R3.reuse, 0x16, PT ;  /* 0x000000160300780c */ /* 0x040fe20003f25270 */
[----:B------:R-:W-:Y:S01]  /*f8d0*/  UIADD3 UR27, UR27, 0xb280, UR8 ;  /* 0x0000b2801b1b7890 */ /* 0x000fe2000fffe008 */
[----:B------:R-:W-:Y:S01]  /*f8e0*/  VIADD R12, R12, 0x20 ;  /* 0x000000200c0c7836 */ /* 0x000fe20000000000 */
[----:B------:R-:W-:Y:S01]  /*f8f0*/  UMOV UR6, 0x0 ;  /* 0x0000000000067882 */ /* 0x000fe20000000000 */
[----:B------:R-:W-:Y:S01]  /*f900*/  UMOV UR7, 0x10000000 ;  /* 0x1000000000077882 */ /* 0x000fe20000000000 */
[----:B------:R-:W-:Y:S01]  /*f910*/  UIADD3 UR26, UR5, 0x280, URZ ;  /* 0x00000280051a7890 */ /* 0x000fe2000fffe03f */
[----:B------:R-:W-:Y:S01]  /*f920*/  SEL R3, R3, RZ, P1 ;  /* 0x000000ff03037207 */ /* 0x000fe20000800000 */
[----:B------:R-:W-:-:S05]  /*f930*/  UIADD3.X UR5, URZ, UR31, URZ, UP0, !UPT ;  /* 0x0000001f3f057290 */ /* 0x000fca00087fe43f */
[----:B------:R-:W-:Y:S01]  /*f940*/  UMOV UR8, UR26 ;  /* 0x0000001a00087c82 */ /* 0x000fe20008000000 */
[----:B--2---:R-:W-:Y:S02]  /*f950*/  R2UR UR12, R5 ;  /* 0x00000000050c72ca */ /* 0x004fe400000e0000 */
[----:B------:R-:W-:-:S04]  /*f960*/  SEL R5, RZ, 0x1, P1 ;  /* 0x00000001ff057807 */ /* 0x000fc80000800000 */
[----:B------:R-:W-:-:S07]  /*f970*/  LOP3.LUT R2, R2, R5, RZ, 0x3c, !PT ;  /* 0x0000000502027212 */ /* 0x000fce00078e3cff */
[----:B------:R0:W-:Y:S02]  /*f980*/  UTMALDG.3D.MULTICAST [UR8], [UR4], UR25, desc[UR6] ;  /* 0x00000608040073b4 */ /* 0x0001e40008011819 */
[----:B0-----:R-:W-:Y:S01]  /*f990*/  UMOV UR8, UR27 ;  /* 0x0000001b00087c82 */ /* 0x001fe20008000000 */
[----:B------:R-:W-:Y:S02]  /*f9a0*/  UMOV UR11, UR28 ;  /* 0x0000001c000b7c82 */ /* 0x000fe40008000000 */
[----:B------:R0:W-:Y:S02]  /*f9b0*/  UTMALDG.3D.MULTICAST [UR8], [UR32], UR36, desc[UR6] ;  /* 0x00000608200073b4 */ /* 0x0001e40008011824 */
[----:B0-----:R-:W-:Y:S05]  /*f9c0*/  @P4 BRA `(.L_x_310) ;  /* 0xfffffffc00304947 */ /* 0x001fea000383ffff */
.L_x_306:
[----:B------:R-:W-:Y:S05]  /*f9d0*/  BSYNC B1 ;  /* 0x0000000000017941 */ /* 0x000fea0003800000 */
.L_x_305:
[----:B------:R-:W2:Y:S01]  /*f9e0*/  LDL.LU R15, [R1+0x84] ;  /* 0x00008400010f7983 */ /* 0x000ea20000300800 */
[----:B------:R-:W-:Y:S01]  /*f9f0*/  LOP3.LUT P5, RZ, R9, 0xff, RZ, 0xc0, !PT ;  /* 0x000000ff09ff7812 */ /* 0x000fe200078ac0ff */
[----:B------:R-:W-:Y:S01]  /*fa00*/  VIADD R8, R8, UR14 ;  /* 0x0000000e08087c36 */ /* 0x000fe20008000000 */
[----:B------:R-:W-:Y:S01]  /*fa10*/  UISETP.GE.U32.AND UP0, UPT, UR14, 0x16, UPT ;  /* 0x000000160e00788c */ /* 0x000fe2000bf06070 */
[----:B------:R-:W3:Y:S01]  /*fa20*/  LDL.LU R14, [R1+0x88] ;  /* 0x00008800010e7983 */ /* 0x000ee20000300800 */
[----:B------:R-:W-:Y:S01]  /*fa30*/  IMAD.U32 R5, RZ, RZ, UR14 ;  /* 0x0000000eff057e24 */ /* 0x000fe2000f8e00ff */
[----:B------:R-:W-:Y:S01]  /*fa40*/  ULDC.64 UR4, c[0x0][0x650] ;  /* 0x0001940000047ab9 */ /* 0x000fe20000000a00 */
[----:B------:R-:W-:Y:S01]  /*fa50*/  ISETP.GT.U32.AND P1, PT, R8, 0x15, PT ;  /* 0x000000150800780c */ /* 0x000fe20003f24070 */
[----:B------:R-:W-:Y:S01]  /*fa60*/  BSSY B1, `(.L_x_311) ;  /* 0x0000072000017945 */ /* 0x000fe20003800000 */
[----:B------:R-:W-:Y:S02]  /*fa70*/  PLOP3.LUT P4, PT, PT, PT, UP0, 0x80, 0x0 ;  /* 0x000000000000781c */ /* 0x000fe40003f8f008 */
[----:B------:R-:W-:-:S02]  /*fa80*/  ISETP.LT.U32.AND P1, PT, R5, 0x16, P1 ;  /* 0x000000160500780c */ /* 0x000fc40000f21070 */
[----:B------:R-:W-:Y:S01]  /*fa90*/  PRMT R9, RZ, 0x7610, R9 ;  /* 0x00007610ff097816 */ /* 0x000fe20000000009 */
[----:B------:R-:W0:Y:S01]  /*faa0*/  @P5 S2R R3, SR_CgaCtaId ;  /* 0x0000000000035919 */ /* 0x000e220000008800 */
[----:B------:R-:W-:-:S04]  /*fab0*/  @P5 MOV R2, 0x400 ;  /* 0x0000040000025802 */ /* 0x000fc80000000f00 */
[----:B0-----:R-:W-:Y:S01]  /*fac0*/  @P5 LEA R4, R3, R2, 0x18 ;  /* 0x0000000203045211 */ /* 0x001fe200078ec0ff */
[----:B------:R-:W-:-:S03]  /*fad0*/  IMAD.WIDE.U32 R2, R8, -0x45d1745d, RZ ;  /* 0xba2e8ba308027825 */ /* 0x000fc600078e00ff */
[----:B------:R0:W-:Y:S02]  /*fae0*/  @P5 SYNCS.ARRIVE.TRANS64.A1T0 RZ, [R4+URZ+0x198], RZ ;  /* 0x000198ff04ff59a7 */ /* 0x0001e4000810003f */
[----:B------:R-:W-:Y:S02]  /*faf0*/  SHF.R.U32.HI R5, RZ, 0x4, R3 ;  /* 0x00000004ff057819 */ /* 0x000fe40000011603 */
[----:B------:R-:W-:Y:S02]  /*fb00*/  SEL R3, RZ, 0x1, !P1 ;  /* 0x00000001ff037807 */ /* 0x000fe40004800000 */
[----:B------:R-:W-:Y:S01]  /*fb10*/  PRMT R2, RZ, 0x7610, R2 ;  /* 0x00007610ff027816 */ /* 0x000fe20000000002 */
[----:B------:R-:W-:Y:S01]  /*fb20*/  IMAD R8, R5, -0x16, R8 ;  /* 0xffffffea05087824 */ /* 0x000fe200078e0208 */
[----:B------:R-:W-:Y:S01]  /*fb30*/  LOP3.LUT R0, R0, R3, RZ, 0x3c, !PT ;  /* 0x0000000300007212 */ /* 0x000fe200078e3cff */
[----:B0-----:R-:W-:Y:S02]  /*fb40*/  IMAD.MOV.U32 R4, RZ, RZ, -0x1 ;  /* 0xffffffffff047424 */ /* 0x001fe400078e00ff */
[----:B------:R-:W-:Y:S01]  /*fb50*/  IMAD.MOV.U32 R3, RZ, RZ, -0x1 ;  /* 0xffffffffff037424 */ /* 0x000fe200078e00ff */
[----:B------:R-:W-:Y:S01]  /*fb60*/  @P4 LOP3.LUT R0, R0, 0x1, R5, 0x78, !PT ;  /* 0x0000000100004812 */ /* 0x000fe200078e7805 */
[----:B------:R-:W-:Y:S01]  /*fb70*/  IMAD.MOV.U32 R5, RZ, RZ, -0x1 ;  /* 0xffffffffff057424 */ /* 0x000fe200078e00ff */
[----:B---3--:R-:W-:-:S04]  /*fb80*/  IADD3 R14, P5, R14, UR22, RZ ;  /* 0x000000160e0e7c10 */ /* 0x008fc8000ffbe0ff */
[----:B--2---:R-:W-:Y:S01]  /*fb90*/  IADD3.X R15, R15, UR15, RZ, P5, !PT ;  /* 0x0000000f0f0f7c10 */ /* 0x004fe2000affe4ff */
[----:B------:R0:W-:Y:S01]  /*fba0*/  STL [R1+0x88], R14 ;  /* 0x0000880e01007387 */ /* 0x0001e20000100800 */
[----:B------:R-:W-:-:S03]  /*fbb0*/  ISETP.GE.U32.AND P1, PT, R14, UR4, PT ;  /* 0x000000040e007c0c */ /* 0x000fc6000bf26070 */
[----:B------:R0:W-:Y:S01]  /*fbc0*/  STL [R1+0x84], R15 ;  /* 0x0000840f01007387 */ /* 0x0001e20000100800 */
[----:B------:R-:W-:-:S03]  /*fbd0*/  ISETP.GE.U32.AND.EX P1, PT, R15, UR5, PT, P1 ;  /* 0x000000050f007c0c */ /* 0x000fc6000bf26110 */
[----:B------:R0:W-:Y:S04]  /*fbe0*/  STL [R1+0x8c], R5 ;  /* 0x00008c0501007387 */ /* 0x0001e80000100800 */
[----:B------:R0:W-:Y:S04]  /*fbf0*/  STL [R1+0x90], R4 ;  /* 0x0000900401007387 */ /* 0x0001e80000100800 */
[----:B------:R0:W-:Y:S02]  /*fc00*/  STL [R1+0x7c], R3 ;  /* 0x00007c0301007387 */ /* 0x0001e40000100800 */
[----:B------:R-:W-:Y:S05]  /*fc10*/  @P1 BRA `(.L_x_312) ;  /* 0x0000000400581947 */ /* 0x000fea0003800000 */
[----:B------:R-:W-:Y:S01]  /*fc20*/  ULDC.64 UR4, c[0x0][0x628] ;  /* 0x00018a0000047ab9 */ /* 0x000fe20000000a00 */
[----:B------:R-:W1:Y:S01]  /*fc30*/  S2R R12, SR_CTAID.X ;  /* 0x00000000000c7919 */ /* 0x000e620000002500 */
[----:B------:R-:W-:Y:S01]  /*fc40*/  ISETP.NE.U32.AND P1, PT, RZ, UR4, PT ;  /* 0x00000004ff007c0c */ /* 0x000fe2000bf25070 */
[----:B------:R-:W-:Y:S01]  /*fc50*/  ULDC UR7, c[0x0][0x630] ;  /* 0x00018c0000077ab9 */ /* 0x000fe20000000800 */
[----:B------:R-:W-:Y:S01]  /*fc60*/  IMAD.MOV.U32 R2, RZ, RZ, R14 ;  /* 0x000000ffff027224 */ /* 0x000fe200078e000e */
[----:B------:R-:W2:Y:S01]  /*fc70*/  S2R R10, SR_CTAID.Y ;  /* 0x00000000000a7919 */ /* 0x000ea20000002600 */
[----:B------:R-:W-:Y:S01]  /*fc80*/  ISETP.NE.AND.EX P1, PT, RZ, UR5, PT, P1 ;  /* 0x00000005ff007c0c */ /* 0x000fe2000bf25310 */
[----:B0-----:R-:W-:-:S12]  /*fc90*/  IMAD.MOV.U32 R3, RZ, RZ, R15 ;  /* 0x000000ffff037224 */ /* 0x001fd800078e000f */
[----:B------:R-:W-:Y:S05]  /*fca0*/  @!P1 BRA `(.L_x_313) ;  /* 0x0000000000289947 */ /* 0x000fea0003800000 */
[----:B------:R-:W-:Y:S02]  /*fcb0*/  ULDC UR6, c[0x0][0x634] ;  /* 0x00018d0000067ab9 */ /* 0x000fe40000000800 */
[----:B------:R-:W-:-:S05]  /*fcc0*/  IADD3 R7, P1, R14, UR6, RZ ;  /* 0x000000060e077c10 */ /* 0x000fca000ff3e0ff */
[----:B------:R-:W-:-:S04]  /*fcd0*/  IMAD.X R11, RZ, RZ, R15, P1 ;  /* 0x000000ffff0b7224 */ /* 0x000fc800008e060f */
[----:B------:R-:W-:-:S04]  /*fce0*/  IMAD.WIDE.U32 R4, R11, UR4, RZ ;  /* 0x000000040b047c25 */ /* 0x000fc8000f8e00ff */
[----:B------:R-:W-:-:S04]  /*fcf0*/  IMAD.WIDE.U32 R4, P1, R7, UR5, R4 ;  /* 0x0000000507047c25 */ /* 0x000fc8000f820004 */
[----:B------:R-:W-:-:S04]  /*fd00*/  IMAD.WIDE.U32 R6, R7, UR4, RZ ;  /* 0x0000000407067c25 */ /* 0x000fc8000f8e00ff */
[----:B------:R-:W-:Y:S01]  /*fd10*/  IMAD.X R3, RZ, RZ, RZ, P1 ;  /* 0x000000ffff037224 */ /* 0x000fe200008e06ff */
[----:B------:R-:W-:Y:S01]  /*fd20*/  IADD3 RZ, P1, R7, R4, RZ ;  /* 0x0000000407ff7210 */ /* 0x000fe20007f3e0ff */
[----:B------:R-:W-:-:S04]  /*fd30*/  IMAD.MOV.U32 R2, RZ, RZ, R5 ;  /* 0x000000ffff027224 */ /* 0x000fc800078e0005 */
[----:B------:R-:W-:-:S08]  /*fd40*/  IMAD.WIDE.U32.X R2, R11, UR5, R2, P1 ;  /* 0x000000050b027c25 */ /* 0x000fd000088e0402 */
.L_x_313:
[--C-:B------:R-:W-:Y:S01]  /*fd50*/  SHF.R.U64 R11, R2, UR7, R3.reuse ;  /* 0x00000007020b7c19 */ /* 0x100fe20008001203 */
[----:B------:R-:W-:Y:S01]  /*fd60*/  ULDC.64 UR4, c[0x0][0x620] ;  /* 0x0001880000047ab9 */ /* 0x000fe20000000a00 */
[----:B------:R-:W-:Y:S01]  /*fd70*/  SHF.R.U32.HI R2, RZ, UR7, R3 ;  /* 0x00000007ff027c19 */ /* 0x000fe20008011603 */
[----:B------:R-:W-:Y:S01]  /*fd80*/  IMAD.MOV.U32 R3, RZ, RZ, R15 ;  /* 0x000000ffff037224 */ /* 0x000fe200078e000f */
[----:B------:R-:W-:Y:S01]  /*fd90*/  IADD3 R5, P1, RZ, -R11, RZ ;  /* 0x8000000bff057210 */ /* 0x000fe20007f3e0ff */
[----:B------:R-:W0:Y:S01]  /*fda0*/  LDC R7, c[0x0][0x144] ;  /* 0x00005100ff077b82 */ /* 0x000e220000000800 */
[----:B-1----:R-:W-:Y:S01]  /*fdb0*/  I2FP.F32.U32 R6, R12 ;  /* 0x0000000c00067245 */ /* 0x002fe20000201000 */
[----:B------:R-:W-:Y:S01]  /*fdc0*/  ULDC.64 UR8, c[0x0][0x640] ;  /* 0x0001900000087ab9 */ /* 0x000fe20000000a00 */
[----:B------:R-:W-:Y:S01]  /*fdd0*/  ULDC UR6, c[0x0][0x608] ;  /* 0x0001820000067ab9 */ /* 0x000fe20000000800 */
[----:B------:R-:W-:Y:S01]  /*fde0*/  IMAD.X R2, RZ, RZ, ~R2, P1 ;  /* 0x000000ffff027224 */ /* 0x000fe200008e0e02 */
[----:B------:R-:W-:-:S03]  /*fdf0*/  ISETP.NE.U32.AND P1, PT, RZ, UR8, PT ;  /* 0x00000008ff007c0c */ /* 0x000fc6000bf25070 */
[----:B------:R-:W-:Y:S01]  /*fe00*/  IMAD R4, R2, UR4, RZ ;  /* 0x0000000402047c24 */ /* 0x000fe2000f8e02ff */
[----:B------:R-:W1:Y:S01]  /*fe10*/  LDC R15, c[0x0][0x148] ;  /* 0x00005200ff0f7b82 */ /* 0x000e620000000800 */
[----:B------:R-:W-:Y:S01]  /*fe20*/  IMAD.MOV.U32 R2, RZ, RZ, R14 ;  /* 0x000000ffff027224 */ /* 0x000fe200078e000e */
[----:B------:R-:W-:-:S03]  /*fe30*/  ISETP.NE.AND.EX P1, PT, RZ, UR9, PT, P1 ;  /* 0x00000009ff007c0c */ /* 0x000fc6000bf25310 */
[----:B------:R-:W-:Y:S01]  /*fe40*/  IMAD.WIDE.U32 R2, R5, UR4, R2 ;  /* 0x0000000405027c25 */ /* 0x000fe2000f8e0002 */
[----:B------:R-:W-:-:S03]  /*fe50*/  ULDC UR4, c[0x0][0x150] ;  /* 0x0000540000047ab9 */ /* 0x000fc60000000800 */
[----:B------:R-:W-:Y:S01]  /*fe60*/  FMUL R6, R6, UR4 ;  /* 0x0000000406067c20 */ /* 0x000fe20008400000 */
[----:B------:R-:W-:Y:S01]  /*fe70*/  IMAD R5, R5, UR5, R4 ;  /* 0x0000000505057c24 */ /* 0x000fe2000f8e0204 */
[----:B------:R-:W-:Y:S01]  /*fe80*/  ULDC UR4, c[0x0][0x618] ;  /* 0x0001860000047ab9 */ /* 0x000fe20000000800 */
[----:B------:R-:W-:Y:S02]  /*fe90*/  ULDC UR5, c[0x0][0x154] ;  /* 0x0000550000057ab9 */ /* 0x000fe40000000800 */
[----:B------:R-:W-:Y:S01]  /*fea0*/  IMAD.IADD R3, R3, 0x1, R5 ;  /* 0x0000000103037824 */ /* 0x000fe200078e0205 */
[----:B------:R-:W3:Y:S04]  /*feb0*/  F2I.U32.TRUNC.NTZ R6, R6 ;  /* 0x0000000600067305 */ /* 0x000ee8000020f000 */
[----:B------:R-:W-:-:S02]  /*fec0*/  SHF.R.U64 R13, R2, UR4, R3 ;  /* 0x00000004020d7c19 */ /* 0x000fc40008001203 */
[----:B--2---:R-:W-:-:S05]  /*fed0*/  I2FP.F32.U32 R2, R10 ;  /* 0x0000000a00027245 */ /* 0x004fca0000201000 */
[----:B------:R-:W-:Y:S01]  /*fee0*/  FMUL R4, R2, UR5 ;  /* 0x0000000502047c20 */ /* 0x000fe20008400000 */
[----:B------:R-:W-:Y:S01]  /*fef0*/  SHF.R.U32.HI R2, RZ, UR4, R3 ;  /* 0x00000004ff027c19 */ /* 0x000fe20008011603 */
[----:B------:R-:W-:Y:S02]  /*ff00*/  ULDC UR4, c[0x0][0x658] ;  /* 0x0001960000047ab9 */ /* 0x000fe40000000800 */
[----:B------:R2:W4:Y:S01]  /*ff10*/  F2I.U32.TRUNC.NTZ R18, R4 ;  /* 0x0000000400127305 */ /* 0x000522000020f000 */
[----:B------:R-:W-:Y:S01]  /*ff20*/  SHF.R.U64 R16, R13, UR6, R2 ;  /* 0x000000060d107c19 */ /* 0x000fe20008001202 */
[----:B---3--:R-:W-:Y:S01]  /*ff30*/  IMAD.MOV R6, RZ, RZ, -R6 ;  /* 0x000000ffff067224 */ /* 0x008fe200078e0a06 */
[----:B------:R-:W-:-:S03]  /*ff40*/  SHF.R.U32.HI R3, RZ, UR6, R2 ;  /* 0x00000006ff037c19 */ /* 0x000fc60008011602 */
[----:B0-----:R-:W-:Y:S01]  /*ff50*/  IMAD R12, R7, R6, R12 ;  /* 0x00000006070c7224 */ /* 0x001fe200078e020c */
[--C-:B------:R-:W-:Y:S02]  /*ff60*/  SHF.R.U64 R14, R16, UR4, R3.reuse ;  /* 0x00000004100e7c19 */ /* 0x100fe40008001203 */
[----:B------:R-:W-:-:S03]  /*ff70*/  SHF.R.U32.HI R3, RZ, UR4, R3 ;  /* 0x00000004ff037c19 */ /* 0x000fc60008011603 */
[----:B------:R-:W-:Y:S01]  /*ff80*/  IMAD.MOV.U32 R2, RZ, RZ, R14 ;  /* 0x000000ffff027224 */ /* 0x000fe200078e000e */
[----:B--2-4-:R-:W-:Y:S06]  /*ff90*/  @!P1 BRA `(.L_x_314) ;  /* 0x0000000000289947 */ /* 0x014fec0003800000 */
        /* <DEDUP_REMOVED lines=10> */
.L_x_314:
[----:B------:R-:W-:Y:S01]  /*10040*/  ULDC UR4, c[0x0][0x648] ;  /* 0x0001920000047ab9 */ /* 0x000fe20000000800 */
[----:B------:R-:W-:Y:S01]  /*10050*/  IMAD.MOV R18, RZ, RZ, -R18 ;  /* 0x000000ffff127224 */ /* 0x000fe200078e0a12 */
[----:B------:R-:W-:Y:S01]  /*10060*/  SHF.R.U64 R3, R2, UR4, R3 ;  /* 0x0000000402037c19 */ /* 0x000fe20008001203 */
[----:B------:R-:W-:Y:S01]  /*10070*/  ULDC UR4, c[0x0][0x638] ;  /* 0x00018e0000047ab9 */ /* 0x000fe20000000800 */
[----:B------:R-:W-:Y:S01]  /*10080*/  LOP3.LUT R2, R16, UR20, RZ, 0xc0, !PT ;  /* 0x0000001410027c12 */ /* 0x000fe2000f8ec0ff */
[----:B-1----:R-:W-:Y:S01]  /*10090*/  @P2 IMAD R12, R15, R18, R10 ;  /* 0x000000120f0c2224 */ /* 0x002fe200078e020a */
[----:B------:R-:W-:Y:S01]  /*100a0*/  LOP3.LUT R13, R13, UR16, RZ, 0xc0, !PT ;  /* 0x000000100d0d7c12 */ /* 0x000fe2000f8ec0ff */
[----:B------:R-:W-:Y:S01]  /*100b0*/  IMAD.MOV R5, RZ, RZ, -R3 ;  /* 0x000000ffff057224 */ /* 0x000fe200078e0a03 */
[----:B------:R-:W-:Y:S01]  /*100c0*/  ULDC UR5, c[0x0][0x610] ;  /* 0x0001840000057ab9 */ /* 0x000fe20000000800 */
[----:B------:R-:W-:Y:S02]  /*100d0*/  IMAD R3, R3, UR17, R2 ;  /* 0x0000001103037c24 */ /* 0x000fe4000f8e0202 */
[----:B------:R-:W-:Y:S01]  /*100e0*/  IMAD R14, R5, UR4, R14 ;  /* 0x00000004050e7c24 */ /* 0x000fe2000f8e020e */
[----:B------:R-:W-:Y:S01]  /*100f0*/  ULDC UR4, c[0x0][0x600] ;  /* 0x0001800000047ab9 */ /* 0x000fe20000000800 */
[----:B------:R-:W-:-:S02]  /*10100*/  IMAD R3, R3, UR5, R12 ;  /* 0x0000000503037c24 */ /* 0x000fc4000f8e020c */
[----:B------:R-:W-:Y:S02]  /*10110*/  IMAD R14, R14, UR4, R13 ;  /* 0x000000040e0e7c24 */ /* 0x000fe4000f8e020d */
[----:B------:R-:W-:-:S03]  /*10120*/  IMAD.MOV.U32 R2, RZ, RZ, 0x1 ;  /* 0x00000001ff027424 */ /* 0x000fc600078e00ff */
[----:B------:R-:W-:Y:S02]  /*10130*/  SEL R4, R14, R3, !P2 ;  /* 0x000000030e047207 */ /* 0x000fe40005000000 */
[----:B------:R-:W-:-:S03]  /*10140*/  SEL R3, R3, R14, !P2 ;  /* 0x0000000e03037207 */ /* 0x000fc60005000000 */
[----:B------:R1:W-:Y:S04]  /*10150*/  STL [R1+0x90], R4 ;  /* 0x0000900401007387 */ /* 0x0003e80000100800 */
[----:B------:R1:W-:Y:S04]  /*10160*/  STL [R1+0x7c], R11 ;  /* 0x00007c0b01007387 */ /* 0x0003e80000100800 */
[----:B------:R1:W-:Y:S02]  /*10170*/  STL [R1+0x8c], R3 ;  /* 0x00008c0301007387 */ /* 0x0003e40000100800 */
.L_x_312:
[----:B------:R-:W-:Y:S05]  /*10180*/  BSYNC B1 ;  /* 0x0000000000017941 */ /* 0x000fea0003800000 */
.L_x_311:
[----:B------:R-:W-:-:S13]  /*10190*/  LOP3.LUT P1, RZ, R2, 0xff, RZ, 0xc0, !PT ;  /* 0x000000ff02ff7812 */ /* 0x000fda000782c0ff */
[----:B------:R-:W-:Y:S05]  /*101a0*/  @P1 BRA `(.L_x_315) ;  /* 0xfffffff000f81947 */ /* 0x000fea000383ffff */
[----:B------:R-:W-:Y:S05]  /*101b0*/  BSYNC B0 ;  /* 0x0000000000007941 */ /* 0x000fea0003800000 */
.L_x_303:
[----:B------:R-:W-:-:S03]  /*101c0*/  UMOV UR4, 0xffffffff ;  /* 0xffffffff00047882 */ /* 0x000fc60000000000 */
[----:B------:R-:W-:Y:S05]  /*101d0*/  BRA.DIV UR4, `(.L_x_316) ;  /* 0x0000000e04e07947 */ /* 0x000fea000b800000 */
[----:B------:R-:W-:-:S13]  /*101e0*/  ELECT P0, URZ, PT ;  /* 0x00000000003f782f */ /* 0x000fda0003800000 */
.L_x_350:
[----:B------:R-:W-:Y:S04]  /*101f0*/  BSSY B0, `(.L_x_317) ;  /* 0x00000ce000007945 */ /* 0x000fe80003800000 */
[----:B------:R-:W-:Y:S05]  /*10200*/  @!P0 BRA `(.L_x_318) ;  /* 0x0000000c00308947 */ /* 0x000fea0003800000 */
[----:B------:R-:W-:-:S04]  /*10210*/  ULOP3.LUT UR4, UR13, 0x2, URZ, 0xfc, !UPT ;  /* 0x000000020d047892 */ /* 0x000fc8000f8efc3f */
[----:B------:R-:W-:-:S06]  /*10220*/  UISETP.NE.AND UP0, UPT, UR4, 0x3, UPT ;  /* 0x000000030400788c */ /* 0x000fcc000bf05270 */
[----:B------:R-:W-:-:S13]  /*10230*/  PLOP3.LUT P0, PT, PT, PT, UP0, 0x80, 0x0 ;  /* 0x000000000000781c */ /* 0x000fda0003f0f008 */
[----:B------:R-:W-:Y:S05]  /*10240*/  @!P0 BRA `(.L_x_319) ;  /* 0x0000000000048947 */ /* 0x000fea0003800000 */
[----:B------:R-:W-:Y:S01]  /*10250*/  BPT.TRAP 0x1 ;  /* 0x000000040000795c */ /* 0x000fe20000300000 */
.L_x_319:
[----:B01----:R-:W0:Y:S01]  /*10260*/  S2R R3, SR_CgaCtaId ;  /* 0x0000000000037919 */ /* 0x003e220000008800 */
[----:B------:R-:W-:-:S04]  /*10270*/  MOV R2, 0x400 ;  /* 0x0000040000027802 */ /* 0x000fc80000000f00 */
[----:B0-----:R-:W-:Y:S02]  /*10280*/  LEA R3, R3, R2, 0x18 ;  /* 0x0000000203037211 */ /* 0x001fe400078ec0ff */
[----:B------:R-:W-:-:S03]  /*10290*/  SHF.L.U32 R2, R0, 0x1f, RZ ;  /* 0x0000001f00027819 */ /* 0x000fc600000006ff */
[----:B------:R-:W-:-:S04]  /*102a0*/  VIADD R3, R3, 0xb0 ;  /* 0x000000b003037836 */ /* 0x000fc80000000000 */
[C---:B------:R-:W-:Y:S02]  /*102b0*/  IMAD R7, R8.reuse, 0x8, R3 ;  /* 0x0000000808077824 */ /* 0x040fe400078e0203 */
[----:B------:R-:W-:Y:S02]  /*102c0*/  VIADD R8, R8, 0x1 ;  /* 0x0000000108087836 */ /* 0x000fe40000000000 */
[----:B------:R-:W0:Y:S03]  /*102d0*/  SYNCS.PHASECHK.TRANS64.TRYWAIT P0, [R7+URZ], R2 ;  /* 0x00000002070075a7 */ /* 0x000e26000800017f */
[----:B------:R-:W-:-:S04]  /*102e0*/  ISETP.NE.AND P1, PT, R8, 0x16, PT ;  /* 0x000000160800780c */ /* 0x000fc80003f25270 */
[----:B------:R-:W-:Y:S02]  /*102f0*/  SEL R5, RZ, 0x1, P1 ;  /* 0x00000001ff057807 */ /* 0x000fe40000800000 */
[----:B------:R-:W-:Y:S02]  /*10300*/  SEL R8, R8, RZ, P1 ;  /* 0x000000ff08087207 */ /* 0x000fe40000800000 */
[----:B------:R-:W-:-:S03]  /*10310*/  LOP3.LUT R5, R0, R5, RZ, 0x3c, !PT ;  /* 0x0000000500057212 */ /* 0x000fc600078e3cff */
[----:B------:R-:W-:Y:S01]  /*10320*/  IMAD R9, R8, 0x8, R3 ;  /* 0x0000000808097824 */ /* 0x000fe200078e0203 */
[----:B------:R-:W-:Y:S01]  /*10330*/  SHF.L.U32 R4, R5, 0x1f, RZ ;  /* 0x0000001f05047819 */ /* 0x000fe200000006ff */
[----:B0-----:R-:W-:Y:S06]  /*10340*/  @!P0 BRA `(.L_x_320) ;  /* 0x0000000c00a88947 */ /* 0x001fec0003800000 */
.L_x_351:
[----:B------:R-:W1:Y:S01]  /*10350*/  SYNCS.PHASECHK.TRANS64.TRYWAIT P0, [R9+URZ], R4 ;  /* 0x00000004090075a7 */ /* 0x000e62000800017f */
[----:B------:R-:W-:-:S05]  /*10360*/  VIADD R0, R8, 0x1 ;  /* 0x0000000108007836 */ /* 0x000fca0000000000 */
[----:B------:R-:W-:-:S04]  /*10370*/  ISETP.NE.AND P1, PT, R0, 0x16, PT ;  /* 0x000000160000780c */ /* 0x000fc80003f25270 */
[----:B0-----:R-:W-:Y:S02]  /*10380*/  SEL R2, RZ, 0x1, P1 ;  /* 0x00000001ff027807 */ /* 0x001fe40000800000 */
[----:B------:R-:W-:Y:S02]  /*10390*/  SEL R0, R0, RZ, P1 ;  /* 0x000000ff00007207 */ /* 0x000fe40000800000 */
[----:B------:R-:W-:-:S03]  /*103a0*/  LOP3.LUT R7, R5, R2, RZ, 0x3c, !PT ;  /* 0x0000000205077212 */ /* 0x000fc600078e3cff */
[----:B------:R-:W-:Y:S01]  /*103b0*/  IMAD R6, R0, 0x8, R3 ;  /* 0x0000000800067824 */ /* 0x000fe200078e0203 */
[----:B------:R-:W-:Y:S01]  /*103c0*/  SHF.L.U32 R5, R7, 0x1f, RZ ;  /* 0x0000001f07057819 */ /* 0x000fe200000006ff */
[----:B-1----:R-:W-:Y:S06]  /*103d0*/  @!P0 BRA `(.L_x_321) ;  /* 0x0000000c00988947 */ /* 0x002fec0003800000 */
.L_x_352:
[----:B------:R-:W1:Y:S01]  /*103e0*/  SYNCS.PHASECHK.TRANS64.TRYWAIT P0, [R6+URZ], R5 ;  /* 0x00000005060075a7 */ /* 0x000e62000800017f */
[----:B------:R-:W-:-:S05]  /*103f0*/  VIADD R0, R0, 0x1 ;  /* 0x0000000100007836 */ /* 0x000fca0000000000 */
[----:B------:R-:W-:-:S04]  /*10400*/  ISETP.NE.AND P1, PT, R0, 0x16, PT ;  /* 0x000000160000780c */ /* 0x000fc80003f25270 */
[----:B------:R-:W-:Y:S02]  /*10410*/  SEL R2, RZ, 0x1, P1 ;  /* 0x00000001ff027807 */ /* 0x000fe40000800000 */
[----:B------:R-:W-:Y:S02]  /*10420*/  SEL R0, R0, RZ, P1 ;  /* 0x000000ff00007207 */ /* 0x000fe40000800000 */
[----:B------:R-:W-:-:S03]  /*10430*/  LOP3.LUT R7, R7, R2, RZ, 0x3c, !PT ;  /* 0x0000000207077212 */ /* 0x000fc600078e3cff */
[----:B0-----:R-:W-:Y:S01]  /*10440*/  IMAD R9, R0, 0x8, R3 ;  /* 0x0000000800097824 */ /* 0x001fe200078e0203 */
[----:B------:R-:W-:Y:S01]  /*10450*/  SHF.L.U32 R4, R7, 0x1f, RZ ;  /* 0x0000001f07047819 */ /* 0x000fe200000006ff */
[----:B-1----:R-:W-:Y:S06]  /*10460*/  @!P0 BRA `(.L_x_322) ;  /* 0x0000000c00888947 */ /* 0x002fec0003800000 */
.L_x_353:
        /* <DEDUP_REMOVED lines=9> */
.L_x_354:
        /* <DEDUP_REMOVED lines=9> */
.L_x_355:
        /* <DEDUP_REMOVED lines=9> */
.L_x_356:
        /* <DEDUP_REMOVED lines=9> */
.L_x_357:
        /* <DEDUP_REMOVED lines=9> */
.L_x_358:
        /* <DEDUP_REMOVED lines=9> */
.L_x_359:
        /* <DEDUP_REMOVED lines=9> */
.L_x_360:
        /* <DEDUP_REMOVED lines=9> */
.L_x_361:
        /* <DEDUP_REMOVED lines=9> */
.L_x_362:
        /* <DEDUP_REMOVED lines=9> */
.L_x_363:
        /* <DEDUP_REMOVED lines=9> */
.L_x_364:
        /* <DEDUP_REMOVED lines=9> */
.L_x_365:
        /* <DEDUP_REMOVED lines=9> */
.L_x_366:
        /* <DEDUP_REMOVED lines=9> */
.L_x_367:
        /* <DEDUP_REMOVED lines=9> */
.L_x_368:
        /* <DEDUP_REMOVED lines=9> */
.L_x_369:
        /* <DEDUP_REMOVED lines=9> */
.L_x_370:
[----:B------:R-:W1:Y:S01]  /*10e00*/  SYNCS.PHASECHK.TRANS64.TRYWAIT P0, [R6+URZ], R5 ;  /* 0x00000005060075a7 */ /* 0x000e62000800017f */
[----:B------:R-:W-:-:S05]  /*10e10*/  VIADD R0, R0, 0x1 ;  /* 0x0000000100007836 */ /* 0x000fca0000000000 */
[----:B------:R-:W-:-:S04]  /*10e20*/  ISETP.NE.AND P1, PT, R0, 0x16, PT ;  /* 0x000000160000780c */ /* 0x000fc80003f25270 */
[----:B------:R-:W-:Y:S02]  /*10e30*/  SEL R2, RZ, 0x1, P1 ;  /* 0x00000001ff027807 */ /* 0x000fe40000800000 */
[----:B------:R-:W-:Y:S02]  /*10e40*/  SEL R0, R0, RZ, P1 ;  /* 0x000000ff00007207 */ /* 0x000fe40000800000 */
[----:B------:R-:W-:Y:S01]  /*10e50*/  LOP3.LUT R2, R7, R2, RZ, 0x3c, !PT ;  /* 0x0000000207027212 */ /* 0x000fe200078e3cff */
[----:B-1----:R-:W-:Y:S06]  /*10e60*/  @!P0 BRA `(.L_x_340) ;  /* 0x0000000800708947 */ /* 0x002fec0003800000 */
.L_x_371:
[----:B------:R-:W-:Y:S01]  /*10e70*/  IMAD R3, R0, 0x8, R3 ;  /* 0x0000000800037824 */ /* 0x000fe200078e0203 */
[----:B------:R-:W-:-:S07]  /*10e80*/  SHF.L.U32 R0, R2, 0x1f, RZ ;  /* 0x0000001f02007819 */ /* 0x000fce00000006ff */
.L_x_341:
[----:B--2---:R2:W3:Y:S02]  /*10e90*/  SYNCS.PHASECHK.TRANS64.TRYWAIT P0, [R3+URZ], R0 ;  /* 0x00000000030075a7 */ /* 0x0044e4000800017f */
[----:B---3--:R-:W-:Y:S05]  /*10ea0*/  @!P0 NANOSLEEP.SYNCS 0x989680 ;  /* 0x009896800000895d */ /* 0x008fea0003900000 */
[----:B------:R-:W3:Y:S02]  /*10eb0*/  @!P0 SYNCS.PHASECHK.TRANS64 P0, [R3+URZ], R0 ;  /* 0x00000000030085a7 */ /* 0x000ee4000800007f */
[----:B---3--:R-:W-:Y:S05]  /*10ec0*/  @!P0 BRA `(.L_x_341) ;  /* 0xfffffffc00f08947 */ /* 0x008fea000383ffff */
.L_x_318:
[----:B------:R-:W-:Y:S05]  /*10ed0*/  BSYNC B0 ;  /* 0x0000000000007941 */ /* 0x000fea0003800000 */
.L_x_317:
[----:B------:R-:W-:Y:S05]  /*10ee0*/  EXIT ;  /* 0x000000000000794d */ /* 0x000fea0003800000 */
.L_x_20:
[----:B----4-:R-:W-:-:S04]  /*10ef0*/  IMAD.U32 R3, RZ, RZ, UR17 ;  /* 0x00000011ff037e24 */ /* 0x010fc8000f8e00ff */
[----:B------:R4:W0:Y:S03]  /*10f00*/  SYNCS.PHASECHK.TRANS64.TRYWAIT P0, [R3+URZ+-0x8], R0 ;  /* 0xfffff800030075a7 */ /* 0x000826000800017f */
[----:B0-----:R-:W-:Y:S05]  /*10f10*/  @!P0 NANOSLEEP.SYNCS 0x989680 ;  /* 0x009896800000895d */ /* 0x001fea0003900000 */
[----:B------:R-:W0:Y:S02]  /*10f20*/  @!P0 SYNCS.PHASECHK.TRANS64 P0, [R3+URZ+-0x8], R0 ;  /* 0xfffff800030085a7 */ /* 0x000e24000800007f */
[----:B0-----:R-:W-:Y:S05]  /*10f30*/  @!P0 BRA `(.L_x_20) ;  /* 0xfffffffc00ec8947 */ /* 0x001fea000383ffff */
[----:B------:R-:W-:Y:S05]  /*10f40*/  BRA `(.L_x_342) ;  /* 0xffffff0800d47947 */ /* 0x000fea000383ffff */
.L_x_25:
[----:B-1----:R-:W-:-:S04]  /*10f50*/  IMAD.U32 R3, RZ, RZ, UR6 ;  /* 0x00000006ff037e24 */ /* 0x002fc8000f8e00ff */
[----:B------:R1:W2:Y:S03]  /*10f60*/  SYNCS.PHASECHK.TRANS64.TRYWAIT P0, [R3+URZ], R0 ;  /* 0x00000000030075a7 */ /* 0x0002a6000800017f */
[----:B--2---:R-:W-:Y:S05]  /*10f70*/  @!P0 NANOSLEEP.SYNCS 0x989680 ;  /* 0x009896800000895d */ /* 0x004fea0003900000 */
[----:B------:R-:W2:Y:S02]  /*10f80*/  @!P0 SYNCS.PHASECHK.TRANS64 P0, [R3+URZ], R0 ;  /* 0x00000000030085a7 */ /* 0x000ea4000800007f */
[----:B--2---:R-:W-:Y:S05]  /*10f90*/  @!P0 BRA `(.L_x_25) ;  /* 0xfffffffc00ec8947 */ /* 0x004fea000383ffff */
[----:B------:R-:W-:Y:S05]  /*10fa0*/  BRA `(.L_x_24) ;  /* 0xffffff1400407947 */ /* 0x000fea000383ffff */
.L_x_31:
[----:B-----5:R1:W-:Y:S02]  /*10fb0*/  STL [R1+0xa4], R0 ;  /* 0x0000a40001007387 */ /* 0x0203e40000100800 */
[----:B-1----:R-:W-:-:S04]  /*10fc0*/  IMAD.U32 R0, RZ, RZ, UR9 ;  /* 0x00000009ff007e24 */ /* 0x002fc8000f8e00ff */
[----:B------:R1:W3:Y:S03]  /*10fd0*/  SYNCS.PHASECHK.TRANS64.TRYWAIT P0, [R0+URZ], R229 ;  /* 0x000000e5000075a7 */ /* 0x0002e6000800017f */
[----:B---3--:R-:W-:Y:S05]  /*10fe0*/  @!P0 NANOSLEEP.SYNCS 0x989680 ;  /* 0x009896800000895d */ /* 0x008fea0003900000 */
[----:B------:R1:W3:Y:S02]  /*10ff0*/  @!P0 SYNCS.PHASECHK.TRANS64 P0, [R0+URZ], R229 ;  /* 0x000000e5000085a7 */ /* 0x0002e4000800007f */
[----:B-1----:R1:W5:Y:S02]  /*11000*/  LDL.LU R0, [R1+0xa4] ;  /* 0x0000a40001007983 */ /* 0x0023640000300800 */
[----:B-1-3--:R-:W-:Y:S05]  /*11010*/  @!P0 BRA `(.L_x_31) ;  /* 0xfffffffc00e48947 */ /* 0x00afea000383ffff */
[----:B------:R-:W-:Y:S05]  /*11020*/  BRA `(.L_x_30) ;  /* 0xffffff2400947947 */ /* 0x000fea000383ffff */
.L_x_39:
[----:B0-----:R-:W-:-:S04]  /*11030*/  IMAD.U32 R25, RZ, RZ, UR17 ;  /* 0x00000011ff197e24 */ /* 0x001fc8000f8e00ff */
[----:B------:R0:W3:Y:S03]  /*11040*/  SYNCS.PHASECHK.TRANS64.TRYWAIT P0, [R25+URZ+0x8], R24 ;  /* 0x00000818190075a7 */ /* 0x0000e6000800017f */
[----:B---3--:R-:W-:Y:S05]  /*11050*/  @!P0 NANOSLEEP.SYNCS 0x989680 ;  /* 0x009896800000895d */ /* 0x008fea0003900000 */
[----:B------:R-:W3:Y:S02]  /*11060*/  @!P0 SYNCS.PHASECHK.TRANS64 P0, [R25+URZ+0x8], R24 ;  /* 0x00000818190085a7 */ /* 0x000ee4000800007f */
[----:B---3--:R-:W-:Y:S05]  /*11070*/  @!P0 BRA `(.L_x_39) ;  /* 0xfffffffc00ec8947 */ /* 0x008fea000383ffff */
[----:B------:R-:W-:Y:S05]  /*11080*/  BRA `(.L_x_343) ;  /* 0xffffff4800987947 */ /* 0x000fea000383ffff */
.L_x_304:
[----:B------:R-:W-:Y:S01]  /*11090*/  BSSY B1, `(.L_x_344) ;  /* 0x0000006000017945 */ /* 0x000fe20003800000 */
[----:B------:R-:W-:-:S07]  /*110a0*/  IMAD.MOV.U32 R2, RZ, RZ, -0x1 ;  /* 0xffffffffff027424 */ /* 0x000fce00078e00ff */
[----:B------:R-:W-:Y:S05]  /*110b0*/  WARPSYNC.COLLECTIVE R2, `(.L_x_345) ;  /* 0x00000000020c7348 */ /* 0x000fea0003c00000 */
[----:B------:R-:W-:Y:S02]  /*110c0*/  ELECT P1, UR62, PT ;  /* 0x00000000003e782f */ /* 0x000fe40003820000 */
[----:B------:R-:W-:Y:S01]  /*110d0*/  MOV R2, UR62 ;  /* 0x0000003e00027c02 */ /* 0x000fe20008000f00 */
[----:B------:R-:W-:Y:S10]  /*110e0*/  ENDCOLLECTIVE ;  /* 0x000000000000791b */ /* 0x000ff40003800000 */
.L_x_345:
[----:B------:R-:W-:Y:S05]  /*110f0*/  BSYNC B1 ;  /* 0x0000000000017941 */ /* 0x000fea0003800000 */
.L_x_344:
[----:B------:R-:W-:Y:S05]  /*11100*/  BRA `(.L_x_346) ;  /* 0xffffffe4002c7947 */ /* 0x000fea000383ffff */
.L_x_307:
[----:B-1----:R1:W2:Y:S02]  /*11110*/  SYNCS.PHASECHK.TRANS64.TRYWAIT P1, [R11+URZ+0xb0], R4 ;  /* 0x0000b0040b0075a7 */ /* 0x0022a4000802017f */
[----:B--2---:R-:W-:Y:S05]  /*11120*/  @!P1 NANOSLEEP.SYNCS 0x989680 ;  /* 0x009896800000995d */ /* 0x004fea0003900000 */
[----:B------:R-:W2:Y:S02]  /*11130*/  @!P1 SYNCS.PHASECHK.TRANS64 P1, [R11+URZ+0xb0], R4 ;  /* 0x0000b0040b0095a7 */ /* 0x000ea4000802007f */
[----:B--2---:R-:W-:Y:S05]  /*11140*/  @!P1 BRA `(.L_x_307) ;  /* 0xfffffffc00f09947 */ /* 0x004fea000383ffff */
[----:B------:R-:W-:Y:S05]  /*11150*/  BRA `(.L_x_347) ;  /* 0xffffffe4006c7947 */ /* 0x000fea000383ffff */
.L_x_316:
[----:B------:R-:W-:Y:S01]  /*11160*/  BSSY B0, `(.L_x_348) ;  /* 0x0000006000007945 */ /* 0x000fe20003800000 */
[----:B------:R-:W-:-:S07]  /*11170*/  IMAD.MOV.U32 R2, RZ, RZ, -0x1 ;  /* 0xffffffffff027424 */ /* 0x000fce00078e00ff */
[----:B01----:R-:W-:Y:S05]  /*11180*/  WARPSYNC.COLLECTIVE R2, `(.L_x_349) ;  /* 0x00000000020c7348 */ /* 0x003fea0003c00000 */
[----:B------:R-:W-:Y:S02]  /*11190*/  ELECT P1, UR62, PT ;  /* 0x00000000003e782f */ /* 0x000fe40003820000 */
[----:B------:R-:W-:Y:S01]  /*111a0*/  MOV R2, UR62 ;  /* 0x0000003e00027c02 */ /* 0x000fe20008000f00 */
[----:B01----:R-:W-:Y:S10]  /*111b0*/  ENDCOLLECTIVE ;  /* 0x000000000000791b */ /* 0x003ff40003800000 */
.L_x_349:
[----:B------:R-:W-:Y:S05]  /*111c0*/  BSYNC B0 ;  /* 0x0000000000007941 */ /* 0x000fea0003800000 */
.L_x_348:
[----:B------:R-:W-:Y:S01]  /*111d0*/  PLOP3.LUT P0, PT, P1, PT, PT, 0x80, 0x0 ;  /* 0x000000000000781c */ /* 0x000fe20000f0f070 */
[----:B------:R-:W-:-:S12]  /*111e0*/  BRA `(.L_x_350) ;  /* 0xfffffff000007947 */ /* 0x000fd8000383ffff */
.L_x_320:
[----:B0-----:R0:W1:Y:S02]  /*111f0*/  SYNCS.PHASECHK.TRANS64.TRYWAIT P0, [R7+URZ], R2 ;  /* 0x00000002070075a7 */ /* 0x001064000800017f */
[----:B-1----:R-:W-:Y:S05]  /*11200*/  @!P0 NANOSLEEP.SYNCS 0x989680 ;  /* 0x009896800000895d */ /* 0x002fea0003900000 */
[----:B------:R-:W1:Y:S02]  /*11210*/  @!P0 SYNCS.PHASECHK.TRANS64 P0, [R7+URZ], R2 ;  /* 0x00000002070085a7 */ /* 0x000e64000800007f */
[----:B-1----:R-:W-:Y:S05]  /*11220*/  @!P0 BRA `(.L_x_320) ;  /* 0xfffffffc00f08947 */ /* 0x002fea000383ffff */
[----:B------:R-:W-:Y:S05]  /*11230*/  BRA `(.L_x_351) ;  /* 0xfffffff000447947 */ /* 0x000fea000383ffff */
.L_x_321:
[----:B0-----:R0:W1:Y:S02]  /*11240*/  SYNCS.PHASECHK.TRANS64.TRYWAIT P0, [R9+URZ], R4 ;  /* 0x00000004090075a7 */ /* 0x001064000800017f */
[----:B-1----:R-:W-:Y:S05]  /*11250*/  @!P0 NANOSLEEP.SYNCS 0x989680 ;  /* 0x009896800000895d */ /* 0x002fea0003900000 */
[----:B------:R-:W1:Y:S02]  /*11260*/  @!P0 SYNCS.PHASECHK.TRANS64 P0, [R9+URZ], R4 ;  /* 0x00000004090085a7 */ /* 0x000e64000800007f */
[----:B-1----:R-:W-:Y:S05]  /*11270*/  @!P0 BRA `(.L_x_321) ;  /* 0xfffffffc00f08947 */ /* 0x002fea000383ffff */
[----:B------:R-:W-:Y:S05]  /*11280*/  BRA `(.L_x_352) ;  /* 0xfffffff000547947 */ /* 0x000fea000383ffff */
.L_x_322:
[----:B0-----:R0:W1:Y:S02]  /*11290*/  SYNCS.PHASECHK.TRANS64.TRYWAIT P0, [R6+URZ], R5 ;  /* 0x00000005060075a7 */ /* 0x001064000800017f */
[----:B-1----:R-:W-:Y:S05]  /*112a0*/  @!P0 NANOSLEEP.SYNCS 0x989680 ;  /* 0x009896800000895d */ /* 0x002fea0003900000 */
[----:B------:R-:W1:Y:S02]  /*112b0*/  @!P0 SYNCS.PHASECHK.TRANS64 P0, [R6+URZ], R5 ;  /* 0x00000005060085a7 */ /* 0x000e64000800007f */
[----:B-1----:R-:W-:Y:S05]  /*112c0*/  @!P0 BRA `(.L_x_322) ;  /* 0xfffffffc00f08947 */ /* 0x002fea000383ffff */
[----:B------:R-:W-:Y:S05]  /*112d0*/  BRA `(.L_x_353) ;  /* 0xfffffff000647947 */ /* 0x000fea000383ffff */
.L_x_323:
[----:B0-----:R0:W1:Y:S02]  /*112e0*/  SYNCS.PHASECHK.TRANS64.TRYWAIT P0, [R9+URZ], R4 ;  /* 0x00000004090075a7 */ /* 0x001064000800017f */
[----:B-1----:R-:W-:Y:S05]  /*112f0*/  @!P0 NANOSLEEP.SYNCS 0x989680 ;  /* 0x009896800000895d */ /* 0x002fea0003900000 */
[----:B------:R-:W1:Y:S02]  /*11300*/  @!P0 SYNCS.PHASECHK.TRANS64 P0, [R9+URZ], R4 ;  /* 0x00000004090085a7 */ /* 0x000e64000800007f */
[----:B-1----:R-:W-:Y:S05]  /*11310*/  @!P0 BRA `(.L_x_323) ;  /* 0xfffffffc00f08947 */ /* 0x002fea000383ffff */
[----:B------:R-:W-:Y:S05]  /*11320*/  BRA `(.L_x_354) ;  /* 0xfffffff000747947 */ /* 0x000fea000383ffff */
.L_x_324:
[----:B0-----:R0:W1:Y:S02]  /*11330*/  SYNCS.PHASECHK.TRANS64.TRYWAIT P0, [R6+URZ], R5 ;  /* 0x00000005060075a7 */ /* 0x001064000800017f */
[----:B-1----:R-:W-:Y:S05]  /*11340*/  @!P0 NANOSLEEP.SYNCS 0x989680 ;  /* 0x009896800000895d */ /* 0x002fea0003900000 */
[----:B------:R-:W1:Y:S02]  /*11350*/  @!P0 SYNCS.PHASECHK.TRANS64 P0, [R6+URZ], R5 ;  /* 0x00000005060085a7 */ /* 0x000e64000800007f */
[----:B-1----:R-:W-:Y:S05]  /*11360*/  @!P0 BRA `(.L_x_324) ;  /* 0xfffffffc00f08947 */ /* 0x002fea000383ffff */
[----:B------:R-:W-:Y:S05]  /*11370*/  BRA `(.L_x_355) ;  /* 0xfffffff000847947 */ /* 0x000fea000383ffff */
.L_x_325:
[----:B0-----:R0:W1:Y:S02]  /*11380*/  SYNCS.PHASECHK.TRANS64.TRYWAIT P0, [R9+URZ], R4 ;  /* 0x00000004090075a7 */ /* 0x001064000800017f */
[----:B-1----:R-:W-:Y:S05]  /*11390*/  @!P0 NANOSLEEP.SYNCS 0x989680 ;  /* 0x009896800000895d */ /* 0x002fea0003900000 */
[----:B------:R-:W1:Y:S02]  /*113a0*/  @!P0 SYNCS.PHASECHK.TRANS64 P0, [R9+URZ], R4 ;  /* 0x00000004090085a7 */ /* 0x000e64000800007f */
[----:B-1----:R-:W-:Y:S05]  /*113b0*/  @!P0 BRA `(.L_x_325) ;  /* 0xfffffffc00f08947 */ /* 0x002fea000383ffff */
[----:B------:R-:W-:Y:S05]  /*113c0*/  BRA `(.L_x_356) ;  /* 0xfffffff000947947 */ /* 0x000fea000383ffff */
.L_x_326:
[----:B0-----:R0:W1:Y:S02]  /*113d0*/  SYNCS.PHASECHK.TRANS64.TRYWAIT P0, [R6+URZ], R5 ;  /* 0x00000005060075a7 */ /* 0x001064000800017f */
[----:B-1----:R-:W-:Y:S05]  /*113e0*/  @!P0 NANOSLEEP.SYNCS 0x989680 ;  /* 0x009896800000895d */ /* 0x002fea0003900000 */
[----:B------:R-:W1:Y:S02]  /*113f0*/  @!P0 SYNCS.PHASECHK.TRANS64 P0, [R6+URZ], R5 ;  /* 0x00000005060085a7 */ /* 0x000e64000800007f */
[----:B-1----:R-:W-:Y:S05]  /*11400*/  @!P0 BRA `(.L_x_326) ;  /* 0xfffffffc00f08947 */ /* 0x002fea000383ffff */
[----:B------:R-:W-:Y:S05]  /*11410*/  BRA `(.L_x_357) ;  /* 0xfffffff000a47947 */ /* 0x000fea000383ffff */
.L_x_327:
[----:B0-----:R0:W1:Y:S02]  /*11420*/  SYNCS.PHASECHK.TRANS64.TRYWAIT P0, [R9+URZ], R4 ;  /* 0x00000004090075a7 */ /* 0x001064000800017f */
[----:B-1----:R-:W-:Y:S05]  /*11430*/  @!P0 NANOSLEEP.SYNCS 0x989680 ;  /* 0x009896800000895d */ /* 0x002fea0003900000 */
[----:B------:R-:W1:Y:S02]  /*11440*/  @!P0 SYNCS.PHASECHK.TRANS64 P0, [R9+URZ], R4 ;  /* 0x00000004090085a7 */ /* 0x000e64000800007f */
[----:B-1----:R-:W-:Y:S05]  /*11450*/  @!P0 BRA `(.L_x_327) ;  /* 0xfffffffc00f08947 */ /* 0x002fea000383ffff */
[----:B------:R-:W-:Y:S05]  /*11460*/  BRA `(.L_x_358) ;  /* 0xfffffff000b47947 */ /* 0x000fea000383ffff */
.L_x_328:
[----:B0-----:R0:W1:Y:S02]  /*11470*/  SYNCS.PHASECHK.TRANS64.TRYWAIT P0, [R6+URZ], R5 ;  /* 0x00000005060075a7 */ /* 0x001064000800017f */
[----:B-1----:R-:W-:Y:S05]  /*11480*/  @!P0 NANOSLEEP.SYNCS 0x989680 ;  /* 0x009896800000895d */ /* 0x002fea0003900000 */
[----:B------:R-:W1:Y:S02]  /*11490*/  @!P0 SYNCS.PHASECHK.TRANS64 P0, [R6+URZ], R5 ;  /* 0x00000005060085a7 */ /* 0x000e64000800007f */
[----:B-1----:R-:W-:Y:S05]  /*114a0*/  @!P0 BRA `(.L_x_328) ;  /* 0xfffffffc00f08947 */ /* 0x002fea000383ffff */
[----:B------:R-:W-:Y:S05]  /*114b0*/  BRA `(.L_x_359) ;  /* 0xfffffff000c47947 */ /* 0x000fea000383ffff */
.L_x_329:
[----:B0-----:R0:W1:Y:S02]  /*114c0*/  SYNCS.PHASECHK.TRANS64.TRYWAIT P0, [R9+URZ], R4 ;  /* 0x00000004090075a7 */ /* 0x001064000800017f */
[----:B-1----:R-:W-:Y:S05]  /*114d0*/  @!P0 NANOSLEEP.SYNCS 0x989680 ;  /* 0x009896800000895d */ /* 0x002fea0003900000 */
[----:B------:R-:W1:Y:S02]  /*114e0*/  @!P0 SYNCS.PHASECHK.TRANS64 P0, [R9+URZ], R4 ;  /* 0x00000004090085a7 */ /* 0x000e64000800007f */
[----:B-1----:R-:W-:Y:S05]  /*114f0*/  @!P0 BRA `(.L_x_329) ;  /* 0xfffffffc00f08947 */ /* 0x002fea000383ffff */
[----:B------:R-:W-:Y:S05]  /*11500*/  BRA `(.L_x_360) ;  /* 0xfffffff000d47947 */ /* 0x000fea000383ffff */
.L_x_330:
[----:B0-----:R0:W1:Y:S02]  /*11510*/  SYNCS.PHASECHK.TRANS64.TRYWAIT P0, [R6+URZ], R5 ;  /* 0x00000005060075a7 */ /* 0x001064000800017f */
[----:B-1----:R-:W-:Y:S05]  /*11520*/  @!P0 NANOSLEEP.SYNCS 0x989680 ;  /* 0x009896800000895d */ /* 0x002fea0003900000 */
[----:B------:R-:W1:Y:S02]  /*11530*/  @!P0 SYNCS.PHASECHK.TRANS64 P0, [R6+URZ], R5 ;  /* 0x00000005060085a7 */ /* 0x000e64000800007f */
[----:B-1----:R-:W-:Y:S05]  /*11540*/  @!P0 BRA `(.L_x_330) ;  /* 0xfffffffc00f08947 */ /* 0x002fea000383ffff */
[----:B------:R-:W-:Y:S05]  /*11550*/  BRA `(.L_x_361) ;  /* 0xfffffff000e47947 */ /* 0x000fea000383ffff */
.L_x_331:
[----:B0-----:R0:W1:Y:S02]  /*11560*/  SYNCS.PHASECHK.TRANS64.TRYWAIT P0, [R9+URZ], R4 ;  /* 0x00000004090075a7 */ /* 0x001064000800017f */
[----:B-1----:R-:W-:Y:S05]  /*11570*/  @!P0 NANOSLEEP.SYNCS 0x989680 ;  /* 0x009896800000895d */ /* 0x002fea0003900000 */
[----:B------:R-:W1:Y:S02]  /*11580*/  @!P0 SYNCS.PHASECHK.TRANS64 P0, [R9+URZ], R4 ;  /* 0x00000004090085a7 */ /* 0x000e64000800007f */
[----:B-1----:R-:W-:Y:S05]  /*11590*/  @!P0 BRA `(.L_x_331) ;  /* 0xfffffffc00f08947 */ /* 0x002fea000383ffff */
[----:B------:R-:W-:Y:S05]  /*115a0*/  BRA `(.L_x_362) ;  /* 0xfffffff000f47947 */ /* 0x000fea000383ffff */
.L_x_332:
[----:B0-----:R0:W1:Y:S02]  /*115b0*/  SYNCS.PHASECHK.TRANS64.TRYWAIT P0, [R6+URZ], R5 ;  /* 0x00000005060075a7 */ /* 0x001064000800017f */
[----:B-1----:R-:W-:Y:S05]  /*115c0*/  @!P0 NANOSLEEP.SYNCS 0x989680 ;  /* 0x009896800000895d */ /* 0x002fea0003900000 */
[----:B------:R-:W1:Y:S02]  /*115d0*/  @!P0 SYNCS.PHASECHK.TRANS64 P0, [R6+URZ], R5 ;  /* 0x00000005060085a7 */ /* 0x000e64000800007f */
[----:B-1----:R-:W-:Y:S05]  /*115e0*/  @!P0 BRA `(.L_x_332) ;  /* 0xfffffffc00f08947 */ /* 0x002fea000383ffff */
[----:B------:R-:W-:Y:S05]  /*115f0*/  BRA `(.L_x_363) ;  /* 0xfffffff400047947 */ /* 0x000fea000383ffff */
.L_x_333:
[----:B0-----:R0:W1:Y:S02]  /*11600*/  SYNCS.PHASECHK.TRANS64.TRYWAIT P0, [R9+URZ], R4 ;  /* 0x00000004090075a7 */ /* 0x001064000800017f */
[----:B-1----:R-:W-:Y:S05]  /*11610*/  @!P0 NANOSLEEP.SYNCS 0x989680 ;  /* 0x009896800000895d */ /* 0x002fea0003900000 */
[----:B------:R-:W1:Y:S02]  /*11620*/  @!P0 SYNCS.PHASECHK.TRANS64 P0, [R9+URZ], R4 ;  /* 0x00000004090085a7 */ /* 0x000e64000800007f */
[----:B-1----:R-:W-:Y:S05]  /*11630*/  @!P0 BRA `(.L_x_333) ;  /* 0xfffffffc00f08947 */ /* 0x002fea000383ffff */
[----:B------:R-:W-:Y:S05]  /*11640*/  BRA `(.L_x_364) ;  /* 0xfffffff400147947 */ /* 0x000fea000383ffff */
.L_x_334:
[----:B0-----:R0:W1:Y:S02]  /*11650*/  SYNCS.PHASECHK.TRANS64.TRYWAIT P0, [R6+URZ], R5 ;  /* 0x00000005060075a7 */ /* 0x001064000800017f */
[----:B-1----:R-:W-:Y:S05]  /*11660*/  @!P0 NANOSLEEP.SYNCS 0x989680 ;  /* 0x009896800000895d */ /* 0x002fea0003900000 */
[----:B------:R-:W1:Y:S02]  /*11670*/  @!P0 SYNCS.PHASECHK.TRANS64 P0, [R6+URZ], R5 ;  /* 0x00000005060085a7 */ /* 0x000e64000800007f */
[----:B-1----:R-:W-:Y:S05]  /*11680*/  @!P0 BRA `(.L_x_334) ;  /* 0xfffffffc00f08947 */ /* 0x002fea000383ffff */
[----:B------:R-:W-:Y:S05]  /*11690*/  BRA `(.L_x_365) ;  /* 0xfffffff400247947 */ /* 0x000fea000383ffff */
.L_x_335:
[----:B0-----:R0:W1:Y:S02]  /*116a0*/  SYNCS.PHASECHK.TRANS64.TRYWAIT P0, [R9+URZ], R4 ;  /* 0x00000004090075a7 */ /* 0x001064000800017f */
[----:B-1----:R-:W-:Y:S05]  /*116b0*/  @!P0 NANOSLEEP.SYNCS 0x989680 ;  /* 0x009896800000895d */ /* 0x002fea0003900000 */
[----:B------:R-:W1:Y:S02]  /*116c0*/  @!P0 SYNCS.PHASECHK.TRANS64 P0, [R9+URZ], R4 ;  /* 0x00000004090085a7 */ /* 0x000e64000800007f */
[----:B-1----:R-:W-:Y:S05]  /*116d0*/  @!P0 BRA `(.L_x_335) ;  /* 0xfffffffc00f08947 */ /* 0x002fea000383ffff */
[----:B------:R-:W-:Y:S05]  /*116e0*/  BRA `(.L_x_366) ;  /* 0xfffffff400347947 */ /* 0x000fea000383ffff */
.L_x_336:
[----:B0-----:R0:W1:Y:S02]  /*116f0*/  SYNCS.PHASECHK.TRANS64.TRYWAIT P0, [R6+URZ], R5 ;  /* 0x00000005060075a7 */ /* 0x001064000800017f */
[----:B-1----:R-:W-:Y:S05]  /*11700*/  @!P0 NANOSLEEP.SYNCS 0x989680 ;  /* 0x009896800000895d */ /* 0x002fea0003900000 */
[----:B------:R-:W1:Y:S02]  /*11710*/  @!P0 SYNCS.PHASECHK.TRANS64 P0, [R6+URZ], R5 ;  /* 0x00000005060085a7 */ /* 0x000e64000800007f */
[----:B-1----:R-:W-:Y:S05]  /*11720*/  @!P0 BRA `(.L_x_336) ;  /* 0xfffffffc00f08947 */ /* 0x002fea000383ffff */
[----:B------:R-:W-:Y:S05]  /*11730*/  BRA `(.L_x_367) ;  /* 0xfffffff400447947 */ /* 0x000fea000383ffff */
.L_x_337:
[----:B0-----:R0:W1:Y:S02]  /*11740*/  SYNCS.PHASECHK.TRANS64.TRYWAIT P0, [R9+URZ], R4 ;  /* 0x00000004090075a7 */ /* 0x001064000800017f */
[----:B-1----:R-:W-:Y:S05]  /*11750*/  @!P0 NANOSLEEP.SYNCS 0x989680 ;  /* 0x009896800000895d */ /* 0x002fea0003900000 */
[----:B------:R-:W1:Y:S02]  /*11760*/  @!P0 SYNCS.PHASECHK.TRANS64 P0, [R9+URZ], R4 ;  /* 0x00000004090085a7 */ /* 0x000e64000800007f */
[----:B-1----:R-:W-:Y:S05]  /*11770*/  @!P0 BRA `(.L_x_337) ;  /* 0xfffffffc00f08947 */ /* 0x002fea000383ffff */
[----:B------:R-:W-:Y:S05]  /*11780*/  BRA `(.L_x_368) ;  /* 0xfffffff400547947 */ /* 0x000fea000383ffff */
.L_x_338:
[----:B0-----:R0:W1:Y:S02]  /*11790*/  SYNCS.PHASECHK.TRANS64.TRYWAIT P0, [R6+URZ], R5 ;  /* 0x00000005060075a7 */ /* 0x001064000800017f */
[----:B-1----:R-:W-:Y:S05]  /*117a0*/  @!P0 NANOSLEEP.SYNCS 0x989680 ;  /* 0x009896800000895d */ /* 0x002fea0003900000 */
[----:B------:R-:W1:Y:S02]  /*117b0*/  @!P0 SYNCS.PHASECHK.TRANS64 P0, [R6+URZ], R5 ;  /* 0x00000005060085a7 */ /* 0x000e64000800007f */
[----:B-1----:R-:W-:Y:S05]  /*117c0*/  @!P0 BRA `(.L_x_338) ;  /* 0xfffffffc00f08947 */ /* 0x002fea000383ffff */
[----:B------:R-:W-:Y:S05]  /*117d0*/  BRA `(.L_x_369) ;  /* 0xfffffff400647947 */ /* 0x000fea000383ffff */
.L_x_339:
[----:B0-----:R0:W1:Y:S02]  /*117e0*/  SYNCS.PHASECHK.TRANS64.TRYWAIT P0, [R9+URZ], R4 ;  /* 0x00000004090075a7 */ /* 0x001064000800017f */
[----:B-1----:R-:W-:Y:S05]  /*117f0*/  @!P0 NANOSLEEP.SYNCS 0x989680 ;  /* 0x009896800000895d */ /* 0x002fea0003900000 */
[----:B------:R-:W1:Y:S02]  /*11800*/  @!P0 SYNCS.PHASECHK.TRANS64 P0, [R9+URZ], R4 ;  /* 0x00000004090085a7 */ /* 0x000e64000800007f */
[----:B-1----:R-:W-:Y:S05]  /*11810*/  @!P0 BRA `(.L_x_339) ;  /* 0xfffffffc00f08947 */ /* 0x002fea000383ffff */
[----:B------:R-:W-:Y:S05]  /*11820*/  BRA `(.L_x_370) ;  /* 0xfffffff400747947 */ /* 0x000fea000383ffff */
.L_x_340:
[----:B-1----:R1:W2:Y:S02]  /*11830*/  SYNCS.PHASECHK.TRANS64.TRYWAIT P0, [R6+URZ], R5 ;  /* 0x00000005060075a7 */ /* 0x0022a4000800017f */
[----:B--2---:R-:W-:Y:S05]  /*11840*/  @!P0 NANOSLEEP.SYNCS 0x989680 ;  /* 0x009896800000895d */ /* 0x004fea0003900000 */
[----:B------:R-:W2:Y:S02]  /*11850*/  @!P0 SYNCS.PHASECHK.TRANS64 P0, [R6+URZ], R5 ;  /* 0x00000005060085a7 */ /* 0x000ea4000800007f */
[----:B--2---:R-:W-:Y:S05]  /*11860*/  @!P0 BRA `(.L_x_340) ;  /* 0xfffffffc00f08947 */ /* 0x004fea000383ffff */
[----:B------:R-:W-:Y:S05]  /*11870*/  BRA `(.L_x_371) ;  /* 0xfffffff4007c7947 */ /* 0x000fea000383ffff */
.L_x_372:
[----:B------:R-:W-:-:S00]  /*11880*/  BRA `(.L_x_372) ;  /* 0xfffffffc00fc7947 */ /* 0x000fc0000383ffff */
[----:B------:R-:W-:-:S00]  /*11890*/  NOP ;  /* 0x0000000000007918 */ /* 0x000fc00000000000 */
        /* <DEDUP_REMOVED lines=14> */
.L_x_373:


//--------------------- .nv.shared._ZN7cutlass13device_kernelINS_4gemm6kernel13GemmUniversalIN4cute5tupleIJiiiiEEENS1_10collective13CollectiveMmaINS1_37MainloopSm90TmaGmmaWarpSpecializedFP8ILi22ENS5_IJNS4_1CILi2EEESB_NSA_ILi1EEEEEENS1_32KernelTmaWarpSpecializedPingpongEEENS5_IJNSA_ILi64EEENSA_ILi256EEENSA_ILi32EEEEEENS_12float_e5m2_tENS5_IJlSC_lEEESK_SL_NS4_8TiledMMAINS4_8MMA_AtomIJNS4_4SM904GMMA31MMA_64x256x32_F32E5M2E5M2_SS_TNILNSP_7ScaleInE1ELSR_1EEEEEENS4_6LayoutINS5_IJSC_SC_SC_EEENS5_IJNSA_ILi0EEESW_SW_EEEEENS5_IJNS4_10UnderscoreESZ_SZ_EEEEENS4_23SM90_TMA_LOAD_MULTICASTENS4_14ComposedLayoutINS4_7SwizzleILi1ELi4ELi3EEENS4_18smem_ptr_flag_bitsILi8EEENSU_INS5_IJNSA_ILi8EEESI_EEENS5_IJSI_SC_EEEEEEEvNS4_8identityES12_S1C_vS1D_EENS_8epilogue10collective6detail29Sm90TmaWarpSpecializedAdapterINS1G_15DefaultEpilogueISK_SL_SL_NS1F_6thread17LinearCombinationISK_Li1EffLNS1K_9ScaleType4KindE0ELNS_15FloatRoundStyleE2ESK_EENS1_15EpilogueDefaultEEEEEvvEEEEvNT_6ParamsE --------------------------
	.section	.nv.shared._ZN7cutlass13device_kernelINS_4gemm6kernel13GemmUniversalIN4cute5tupleIJiiiiEEENS1_10collective13CollectiveMmaINS1_37MainloopSm90TmaGmmaWarpSpecializedFP8ILi22ENS5_IJNS4_1CILi2EEESB_NSA_ILi1EEEEEENS1_32KernelTmaWarpSpecializedPingpongEEENS5_IJNSA_ILi64EEENSA_ILi256EEENSA_ILi32EEEEEENS_12float_e5m2_tENS5_IJlSC_lEEESK_SL_NS4_8TiledMMAINS4_8MMA_AtomIJNS4_4SM904GMMA31MMA_64x256x32_F32E5M2E5M2_SS_TNILNSP_7ScaleInE1ELSR_1EEEEEENS4_6LayoutINS5_IJSC_SC_SC_EEENS5_IJNSA_ILi0EEESW_SW_EEEEENS5_IJNS4_10UnderscoreESZ_SZ_EEEEENS4_23SM90_TMA_LOAD_MULTICASTENS4_14ComposedLayoutINS4_7SwizzleILi1ELi4ELi3EEENS4_18smem_ptr_flag_bitsILi8EEENSU_INS5_IJNSA_ILi8EEESI_EEENS5_IJSI_SC_EEEEEEEvNS4_8identityES12_S1C_vS1D_EENS_8epilogue10collective6detail29Sm90TmaWarpSpecializedAdapterINS1G_15DefaultEpilogueISK_SL_SL_NS1F_6thread17LinearCombinationISK_Li1EffLNS1K_9ScaleType4KindE0ELNS_15FloatRoundStyleE2ESK_EENS1_15EpilogueDefaultEEEEEvvEEEEvNT_6ParamsE,"aw",@nobits
	.sectionflags	@""
	.align	16
	.zero		1024


//--------------------- .nv.shared.reserved.0     --------------------------
	.section	.nv.shared.reserved.0,"aw",@nobits
	.weak		__nv_reservedSMEM_offset_0_alias
	.size		__nv_reservedSMEM_offset_0_alias, 0, 0
	.other		__nv_reservedSMEM_offset_0_alias,@"STO_CUDA_RESERVED_SHARED STV_DEFAULT"
__nv_reservedSMEM_offset_0_alias:
	.zero		0


//--------------------- .nv.global                --------------------------
	.section	.nv.global,"aw",@nobits
.nv.global:
	.type		_ZN39_INTERNAL_598d488e_4_k_cu_580c95d1_48934cute1_E,@object
	.size		_ZN39_INTERNAL_598d488e_4_k_cu_580c95d1_48934cute1_E,(_ZN39_INTERNAL_598d488e_4_k_cu_580c95d1_48934cuda3std3__45__cpo6cbeginE - _ZN39_INTERNAL_598d488e_4_k_cu_580c95d1_48934cute1_E)
_ZN39_INTERNAL_598d488e_4_k_cu_580c95d1_48934cute1_E:
	.zero		1
	.type		_ZN39_INTERNAL_598d488e_4_k_cu_580c95d1_48934cuda3std3__45__cpo6cbeginE,@object
	.size		_ZN39_INTERNAL_598d488e_4_k_cu_580c95d1_48934cuda3std3__45__cpo6cbeginE,(_ZN39_INTERNAL_598d488e_4_k_cu_580c95d1_48934cuda3std3__48in_placeE - _ZN39_INTERNAL_598d488e_4_k_cu_580c95d1_48934cuda3std3__45__cpo6cbeginE)
_ZN39_INTERNAL_598d488e_4_k_cu_580c95d1_48934cuda3std3__45__cpo6cbeginE:
	.zero		1
	.type		_ZN39_INTERNAL_598d488e_4_k_cu_580c95d1_48934cuda3std3__48in_placeE,@object
	.size		_ZN39_INTERNAL_598d488e_4_k_cu_580c95d1_48934cuda3std3__48in_placeE,(_ZN39_INTERNAL_598d488e_4_k_cu_580c95d1_48934cuda3std6ranges3__45__cpo9iter_moveE - _ZN39_INTERNAL_598d488e_4_k_cu_580c95d1_48934cuda3std3__48in_placeE)
_ZN39_INTERNAL_598d488e_4_k_cu_580c95d1_48934cuda3std3__48in_placeE:
	.zero		1
	.type		_ZN39_INTERNAL_598d488e_4_k_cu_580c95d1_48934cuda3std6ranges3__45__cpo9iter_moveE,@object
	.size		_ZN39_INTERNAL_598d488e_4_k_cu_580c95d1_48934cuda3std6ranges3__45__cpo9iter_moveE,(_ZN39_INTERNAL_598d488e_4_k_cu_580c95d1_48934cuda3std3__45__cpo5beginE - _ZN39_INTERNAL_598d488e_4_k_cu_580c95d1_48934cuda3std6ranges3__45__cpo9iter_moveE)
_ZN39_INTERNAL_598d488e_4_k_cu_580c95d1_48934cuda3std6ranges3__45__cpo9iter_moveE:
	.zero		1
	.type		_ZN39_INTERNAL_598d488e_4_k_cu_580c95d1_48934cuda3std3__45__cpo5beginE,@object
	.size		_ZN39_INTERNAL_598d488e_4_k_cu_580c95d1_48934cuda3std3__45__cpo5beginE,(_ZN39_INTERNAL_598d488e_4_k_cu_580c95d1_48934cuda3std3__441_GLOBAL__N__598d488e_4_k_cu_580c95d1_48936ignoreE - _ZN39_INTERNAL_598d488e_4_k_cu_580c95d1_48934cuda3std3__45__cpo5beginE)
_ZN39_INTERNAL_598d488e_4_k_cu_580c95d1_48934cuda3std3__45__cpo5beginE:
	.zero		1
	.type		_ZN39_INTERNAL_598d488e_4_k_cu_580c95d1_48934cuda3std3__441_GLOBAL__N__598d488e_4_k_cu_580c95d1_48936ignoreE,@object
	.size		_ZN39_INTERNAL_598d488e_4_k_cu_580c95d1_48934cuda3std3__441_GLOBAL__N__598d488e_4_k_cu_580c95d1_48936ignoreE,(_ZN39_INTERNAL_598d488e_4_k_cu_580c95d1_48934cute7productE - _ZN39_INTERNAL_598d488e_4_k_cu_580c95d1_48934cuda3std3__441_GLOBAL__N__598d488e_4_k_cu_580c95d1_48936ignoreE)
_ZN39_INTERNAL_598d488e_4_k_cu_580c95d1_48934cuda3std3__441_GLOBAL__N__598d488e_4_k_cu_580c95d1_48936ignoreE:
	.zero		1
	.type		_ZN39_INTERNAL_598d488e_4_k_cu_580c95d1_48934cute7productE,@object
	.size		_ZN39_INTERNAL_598d488e_4_k_cu_580c95d1_48934cute7productE,(_ZN39_INTERNAL_598d488e_4_k_cu_580c95d1_48934cuda3std3__45__cpo3endE - _ZN39_INTERNAL_598d488e_4_k_cu_580c95d1_48934cute7productE)
_ZN39_INTERNAL_598d488e_4_k_cu_580c95d1_48934cute7productE:
	.zero		1
	.type		_ZN39_INTERNAL_598d488e_4_k_cu_580c95d1_48934cuda3std3__45__cpo3endE,@object
	.size		_ZN39_INTERNAL_598d488e_4_k_cu_580c95d1_48934cuda3std3__45__cpo3endE,(_ZN39_INTERNAL_598d488e_4_k_cu_580c95d1_48934cuda3std3__419piecewise_constructE - _ZN39_INTERNAL_598d488e_4_k_cu_580c95d1_48934cuda3std3__45__cpo3endE)
_ZN39_INTERNAL_598d488e_4_k_cu_580c95d1_48934cuda3std3__45__cpo3endE:
	.zero		1
	.type		_ZN39_INTERNAL_598d488e_4_k_cu_580c95d1_48934cuda3std3__419piecewise_constructE,@object
	.size		_ZN39_INTERNAL_598d488e_4_k_cu_580c95d1_48934cuda3std3__419piecewise_constructE,(_ZN39_INTERNAL_598d488e_4_k_cu_580c95d1_48934cuda3std3__45__cpo4cendE - _ZN39_INTERNAL_598d488e_4_k_cu_580c95d1_48934cuda3std3__419piecewise_constructE)
_ZN39_INTERNAL_598d488e_4_k_cu_580c95d1_48934cuda3std3__419piecewise_constructE:
	.zero		1
	.type		_ZN39_INTERNAL_598d488e_4_k_cu_580c95d1_48934cuda3std3__45__cpo4cendE,@object
	.size		_ZN39_INTERNAL_598d488e_4_k_cu_580c95d1_48934cuda3std3__45__cpo4cendE,(_ZN39_INTERNAL_598d488e_4_k_cu_580c95d1_48934cuda3std6ranges3__45__cpo4swapE - _ZN39_INTERNAL_598d488e_4_k_cu_580c95d1_48934cuda3std3__45__cpo4cendE)
_ZN39_INTERNAL_598d488e_4_k_cu_580c95d1_48934cuda3std3__45__cpo4cendE:
	.zero		1
	.type		_ZN39_INTERNAL_598d488e_4_k_cu_580c95d1_48934cuda3std6ranges3__45__cpo4swapE,@object
	.size		_ZN39_INTERNAL_598d488e_4_k_cu_580c95d1_48934cuda3std6ranges3__45__cpo4swapE,(.L_7 - _ZN39_INTERNAL_598d488e_4_k_cu_580c95d1_48934cuda3std6ranges3__45__cpo4swapE)
_ZN39_INTERNAL_598d488e_4_k_cu_580c95d1_48934cuda3std6ranges3__45__cpo4swapE:
	.zero		1
.L_7:


//--------------------- .nv.constant0._ZN7cutlass13device_kernelINS_4gemm6kernel13GemmUniversalIN4cute5tupleIJiiiiEEENS1_10collective13CollectiveMmaINS1_37MainloopSm90TmaGmmaWarpSpecializedFP8ILi22ENS5_IJNS4_1CILi2EEESB_NSA_ILi1EEEEEENS1_32KernelTmaWarpSpecializedPingpongEEENS5_IJNSA_ILi64EEENSA_ILi256EEENSA_ILi32EEEEEENS_12float_e5m2_tENS5_IJlSC_lEEESK_SL_NS4_8TiledMMAINS4_8MMA_AtomIJNS4_4SM904GMMA31MMA_64x256x32_F32E5M2E5M2_SS_TNILNSP_7ScaleInE1ELSR_1EEEEEENS4_6LayoutINS5_IJSC_SC_SC_EEENS5_IJNSA_ILi0EEESW_SW_EEEEENS5_IJNS4_10UnderscoreESZ_SZ_EEEEENS4_23SM90_TMA_LOAD_MULTICASTENS4_14ComposedLayoutINS4_7SwizzleILi1ELi4ELi3EEENS4_18smem_ptr_flag_bitsILi8EEENSU_INS5_IJNSA_ILi8EEESI_EEENS5_IJSI_SC_EEEEEEEvNS4_8identityES12_S1C_vS1D_EENS_8epilogue10collective6detail29Sm90TmaWarpSpecializedAdapterINS1G_15DefaultEpilogueISK_SL_SL_NS1F_6thread17LinearCombinationISK_Li1EffLNS1K_9ScaleType4KindE0ELNS_15FloatRoundStyleE2ESK_EENS1_15EpilogueDefaultEEEEEvvEEEEvNT_6ParamsE --------------------------
	.section	.nv.constant0._ZN7cutlass13device_kernelINS_4gemm6kernel13GemmUniversalIN4cute5tupleIJiiiiEEENS1_10collective13CollectiveMmaINS1_37MainloopSm90TmaGmmaWarpSpecializedFP8ILi22ENS5_IJNS4_1CILi2EEESB_NSA_ILi1EEEEEENS1_32KernelTmaWarpSpecializedPingpongEEENS5_IJNSA_ILi64EEENSA_ILi256EEENSA_ILi32EEEEEENS_12float_e5m2_tENS5_IJlSC_lEEESK_SL_NS4_8TiledMMAINS4_8MMA_AtomIJNS4_4SM904GMMA31MMA_64x256x32_F32E5M2E5M2_SS_TNILNSP_7ScaleInE1ELSR_1EEEEEENS4_6LayoutINS5_IJSC_SC_SC_EEENS5_IJNSA_ILi0EEESW_SW_EEEEENS5_IJNS4_10UnderscoreESZ_SZ_EEEEENS4_23SM90_TMA_LOAD_MULTICASTENS4_14ComposedLayoutINS4_7SwizzleILi1ELi4ELi3EEENS4_18smem_ptr_flag_bitsILi8EEENSU_INS5_IJNSA_ILi8EEESI_EEENS5_IJSI_SC_EEEEEEEvNS4_8identityES12_S1C_vS1D_EENS_8epilogue10collective6detail29Sm90TmaWarpSpecializedAdapterINS1G_15DefaultEpilogueISK_SL_SL_NS1F_6thread17LinearCombinationISK_Li1EffLNS1K_9ScaleType4KindE0ELNS_15FloatRoundStyleE2ESK_EENS1_15EpilogueDefaultEEEEEvvEEEEvNT_6ParamsE,"a",@progbits
	.sectionflags	@""
	.align	4
.nv.constant0._ZN7cutlass13device_kernelINS_4gemm6kernel13GemmUniversalIN4cute5tupleIJiiiiEEENS1_10collective13CollectiveMmaINS1_37MainloopSm90TmaGmmaWarpSpecializedFP8ILi22ENS5_IJNS4_1CILi2EEESB_NSA_ILi1EEEEEENS1_32KernelTmaWarpSpecializedPingpongEEENS5_IJNSA_ILi64EEENSA_ILi256EEENSA_ILi32EEEEEENS_12float_e5m2_tENS5_IJlSC_lEEESK_SL_NS4_8TiledMMAINS4_8MMA_AtomIJNS4_4SM904GMMA31MMA_64x256x32_F32E5M2E5M2_SS_TNILNSP_7ScaleInE1ELSR_1EEEEEENS4_6LayoutINS5_IJSC_SC_SC_EEENS5_IJNSA_ILi0EEESW_SW_EEEEENS5_IJNS4_10UnderscoreESZ_SZ_EEEEENS4_23SM90_TMA_LOAD_MULTICASTENS4_14ComposedLayoutINS4_7SwizzleILi1ELi4ELi3EEENS4_18smem_ptr_flag_bitsILi8EEENSU_INS5_IJNSA_ILi8EEESI_EEENS5_IJSI_SC_EEEEEEEvNS4_8identityES12_S1C_vS1D_EENS_8epilogue10collective6detail29Sm90TmaWarpSpecializedAdapterINS1G_15DefaultEpilogueISK_SL_SL_NS1F_6thread17LinearCombinationISK_Li1EffLNS1K_9ScaleType4KindE0ELNS_15FloatRoundStyleE2ESK_EENS1_15EpilogueDefaultEEEEEvvEEEEvNT_6ParamsE:
	.zero		1664


//--------------------- SYMBOLS --------------------------

	.type		.nv.reservedSmem.offset0,@object
	.size		.nv.reservedSmem.offset0,0x4
